//
// Generated by NVIDIA NVVM Compiler
//
// Compiler Build ID: CL-36424714
// Cuda compilation tools, release 13.0, V13.0.88
// Based on NVVM 20.0.0
//

.version 9.0
.target sm_100
.address_size 64

	// .globl	_Z12conv2DKernelPfS_S_iiiiib

.visible .entry _Z12conv2DKernelPfS_S_iiiiib(
	.param .u64 .ptr .align 1 _Z12conv2DKernelPfS_S_iiiiib_param_0,
	.param .u64 .ptr .align 1 _Z12conv2DKernelPfS_S_iiiiib_param_1,
	.param .u64 .ptr .align 1 _Z12conv2DKernelPfS_S_iiiiib_param_2,
	.param .u32 _Z12conv2DKernelPfS_S_iiiiib_param_3,
	.param .u32 _Z12conv2DKernelPfS_S_iiiiib_param_4,
	.param .u32 _Z12conv2DKernelPfS_S_iiiiib_param_5,
	.param .u32 _Z12conv2DKernelPfS_S_iiiiib_param_6,
	.param .u32 _Z12conv2DKernelPfS_S_iiiiib_param_7,
	.param .u8 _Z12conv2DKernelPfS_S_iiiiib_param_8
)
{
	.reg .pred 	%p<20>;
	.reg .b16 	%rs<3>;
	.reg .b32 	%r<203>;
	.reg .b32 	%f<90>;
	.reg .b64 	%rd<71>;

	ld.param.u64 	%rd4, [_Z12conv2DKernelPfS_S_iiiiib_param_0];
	ld.param.u64 	%rd5, [_Z12conv2DKernelPfS_S_iiiiib_param_1];
	ld.param.u64 	%rd6, [_Z12conv2DKernelPfS_S_iiiiib_param_2];
	ld.param.u32 	%r90, [_Z12conv2DKernelPfS_S_iiiiib_param_3];
	ld.param.u32 	%r94, [_Z12conv2DKernelPfS_S_iiiiib_param_4];
	ld.param.u32 	%r91, [_Z12conv2DKernelPfS_S_iiiiib_param_5];
	ld.param.u32 	%r92, [_Z12conv2DKernelPfS_S_iiiiib_param_6];
	ld.param.u32 	%r93, [_Z12conv2DKernelPfS_S_iiiiib_param_7];
	cvta.to.global.u64 	%rd1, %rd4;
	cvta.to.global.u64 	%rd2, %rd6;
	cvta.to.global.u64 	%rd3, %rd5;
	mov.u32 	%r95, %ctaid.x;
	mov.u32 	%r96, %ntid.x;
	mov.u32 	%r97, %tid.x;
	mad.lo.s32 	%r1, %r95, %r96, %r97;
	mov.u32 	%r98, %ctaid.y;
	mov.u32 	%r99, %ntid.y;
	mov.u32 	%r100, %tid.y;
	mad.lo.s32 	%r101, %r98, %r99, %r100;
	mov.u32 	%r102, %ctaid.z;
	mov.u32 	%r103, %ntid.z;
	mov.u32 	%r104, %tid.z;
	mad.lo.s32 	%r3, %r102, %r103, %r104;
	sub.s32 	%r4, %r90, %r91;
	sub.s32 	%r105, %r94, %r91;
	setp.gt.s32 	%p1, %r1, %r4;
	setp.gt.s32 	%p2, %r101, %r105;
	or.pred  	%p3, %p1, %p2;
	setp.ge.s32 	%p4, %r3, %r93;
	or.pred  	%p5, %p3, %p4;
	mov.f32 	%f88, 0f00000000;
	@%p5 bra 	$L__BB0_21;
	setp.lt.s32 	%p6, %r92, 1;
	@%p6 bra 	$L__BB0_18;
	setp.lt.s32 	%p7, %r91, 1;
	mul.lo.s32 	%r5, %r91, %r3;
	@%p7 bra 	$L__BB0_18;
	add.s32 	%r6, %r91, -1;
	and.b32  	%r7, %r91, 7;
	and.b32  	%r8, %r91, 2147483640;
	and.b32  	%r9, %r91, 1;
	neg.s32 	%r10, %r8;
	mad.lo.s32 	%r11, %r91, %r5, %r91;
	mul.lo.s32 	%r108, %r92, %r91;
	shl.b32 	%r12, %r108, 3;
	add.s32 	%r109, %r5, 2;
	mul.lo.s32 	%r13, %r91, %r109;
	add.s32 	%r110, %r5, 3;
	mul.lo.s32 	%r14, %r91, %r110;
	add.s32 	%r111, %r5, 4;
	mul.lo.s32 	%r15, %r91, %r111;
	add.s32 	%r112, %r5, 5;
	mul.lo.s32 	%r16, %r91, %r112;
	add.s32 	%r113, %r5, 6;
	mul.lo.s32 	%r17, %r91, %r113;
	add.s32 	%r114, %r5, 7;
	mul.lo.s32 	%r18, %r91, %r114;
	mul.lo.s32 	%r115, %r91, %r91;
	mul.lo.s32 	%r19, %r115, %r3;
	mul.lo.s32 	%r116, %r90, %r101;
	add.s32 	%r117, %r116, %r90;
	add.s32 	%r20, %r1, %r117;
	mul.lo.s32 	%r118, %r92, %r90;
	shl.b32 	%r21, %r118, 3;
	add.s32 	%r119, %r101, 2;
	mad.lo.s32 	%r22, %r90, %r119, %r1;
	add.s32 	%r120, %r101, 3;
	mad.lo.s32 	%r23, %r90, %r120, %r1;
	add.s32 	%r121, %r101, 4;
	mad.lo.s32 	%r24, %r90, %r121, %r1;
	add.s32 	%r122, %r101, 5;
	mad.lo.s32 	%r25, %r90, %r122, %r1;
	add.s32 	%r123, %r101, 6;
	mad.lo.s32 	%r26, %r90, %r123, %r1;
	add.s32 	%r124, %r101, 7;
	mad.lo.s32 	%r27, %r90, %r124, %r1;
	add.s32 	%r28, %r1, %r116;
	mov.f32 	%f88, 0f00000000;
	mov.b32 	%r181, 0;
$L__BB0_4:
	mov.b32 	%r182, 0;
$L__BB0_5:
	setp.lt.u32 	%p8, %r6, 7;
	add.s32 	%r31, %r182, %r1;
	mov.b32 	%r201, 0;
	@%p8 bra 	$L__BB0_8;
	add.s32 	%r127, %r11, %r182;
	mad.lo.s32 	%r198, %r92, %r127, %r181;
	add.s32 	%r128, %r13, %r182;
	mad.lo.s32 	%r197, %r92, %r128, %r181;
	add.s32 	%r129, %r14, %r182;
	mad.lo.s32 	%r196, %r92, %r129, %r181;
	add.s32 	%r130, %r15, %r182;
	mad.lo.s32 	%r195, %r92, %r130, %r181;
	add.s32 	%r131, %r16, %r182;
	mad.lo.s32 	%r194, %r92, %r131, %r181;
	add.s32 	%r132, %r17, %r182;
	mad.lo.s32 	%r193, %r92, %r132, %r181;
	add.s32 	%r133, %r18, %r182;
	mad.lo.s32 	%r192, %r92, %r133, %r181;
	add.s32 	%r134, %r19, %r182;
	mad.lo.s32 	%r191, %r92, %r134, %r181;
	add.s32 	%r135, %r20, %r182;
	mad.lo.s32 	%r190, %r92, %r135, %r181;
	add.s32 	%r136, %r22, %r182;
	mad.lo.s32 	%r189, %r92, %r136, %r181;
	add.s32 	%r137, %r23, %r182;
	mad.lo.s32 	%r188, %r92, %r137, %r181;
	add.s32 	%r138, %r24, %r182;
	mad.lo.s32 	%r187, %r92, %r138, %r181;
	add.s32 	%r139, %r25, %r182;
	mad.lo.s32 	%r186, %r92, %r139, %r181;
	add.s32 	%r140, %r26, %r182;
	mad.lo.s32 	%r185, %r92, %r140, %r181;
	add.s32 	%r141, %r27, %r182;
	mad.lo.s32 	%r184, %r92, %r141, %r181;
	add.s32 	%r142, %r28, %r182;
	mad.lo.s32 	%r183, %r92, %r142, %r181;
	mov.u32 	%r199, %r10;
$L__BB0_7:
	.pragma "nounroll";
	mul.wide.s32 	%rd7, %r191, 4;
	add.s64 	%rd8, %rd2, %rd7;
	ld.global.f32 	%f20, [%rd8];
	mul.wide.s32 	%rd9, %r183, 4;
	add.s64 	%rd10, %rd1, %rd9;
	ld.global.f32 	%f21, [%rd10];
	fma.rn.f32 	%f22, %f20, %f21, %f88;
	mul.wide.s32 	%rd11, %r198, 4;
	add.s64 	%rd12, %rd2, %rd11;
	ld.global.f32 	%f23, [%rd12];
	mul.wide.s32 	%rd13, %r190, 4;
	add.s64 	%rd14, %rd1, %rd13;
	ld.global.f32 	%f24, [%rd14];
	fma.rn.f32 	%f25, %f23, %f24, %f22;
	mul.wide.s32 	%rd15, %r197, 4;
	add.s64 	%rd16, %rd2, %rd15;
	ld.global.f32 	%f26, [%rd16];
	mul.wide.s32 	%rd17, %r189, 4;
	add.s64 	%rd18, %rd1, %rd17;
	ld.global.f32 	%f27, [%rd18];
	fma.rn.f32 	%f28, %f26, %f27, %f25;
	mul.wide.s32 	%rd19, %r196, 4;
	add.s64 	%rd20, %rd2, %rd19;
	ld.global.f32 	%f29, [%rd20];
	mul.wide.s32 	%rd21, %r188, 4;
	add.s64 	%rd22, %rd1, %rd21;
	ld.global.f32 	%f30, [%rd22];
	fma.rn.f32 	%f31, %f29, %f30, %f28;
	mul.wide.s32 	%rd23, %r195, 4;
	add.s64 	%rd24, %rd2, %rd23;
	ld.global.f32 	%f32, [%rd24];
	mul.wide.s32 	%rd25, %r187, 4;
	add.s64 	%rd26, %rd1, %rd25;
	ld.global.f32 	%f33, [%rd26];
	fma.rn.f32 	%f34, %f32, %f33, %f31;
	mul.wide.s32 	%rd27, %r194, 4;
	add.s64 	%rd28, %rd2, %rd27;
	ld.global.f32 	%f35, [%rd28];
	mul.wide.s32 	%rd29, %r186, 4;
	add.s64 	%rd30, %rd1, %rd29;
	ld.global.f32 	%f36, [%rd30];
	fma.rn.f32 	%f37, %f35, %f36, %f34;
	mul.wide.s32 	%rd31, %r193, 4;
	add.s64 	%rd32, %rd2, %rd31;
	ld.global.f32 	%f38, [%rd32];
	mul.wide.s32 	%rd33, %r185, 4;
	add.s64 	%rd34, %rd1, %rd33;
	ld.global.f32 	%f39, [%rd34];
	fma.rn.f32 	%f40, %f38, %f39, %f37;
	mul.wide.s32 	%rd35, %r192, 4;
	add.s64 	%rd36, %rd2, %rd35;
	ld.global.f32 	%f41, [%rd36];
	mul.wide.s32 	%rd37, %r184, 4;
	add.s64 	%rd38, %rd1, %rd37;
	ld.global.f32 	%f42, [%rd38];
	fma.rn.f32 	%f88, %f41, %f42, %f40;
	add.s32 	%r199, %r199, 8;
	add.s32 	%r198, %r198, %r12;
	add.s32 	%r197, %r197, %r12;
	add.s32 	%r196, %r196, %r12;
	add.s32 	%r195, %r195, %r12;
	add.s32 	%r194, %r194, %r12;
	add.s32 	%r193, %r193, %r12;
	add.s32 	%r192, %r192, %r12;
	add.s32 	%r191, %r191, %r12;
	add.s32 	%r190, %r190, %r21;
	add.s32 	%r189, %r189, %r21;
	add.s32 	%r188, %r188, %r21;
	add.s32 	%r187, %r187, %r21;
	add.s32 	%r186, %r186, %r21;
	add.s32 	%r185, %r185, %r21;
	add.s32 	%r184, %r184, %r21;
	add.s32 	%r183, %r183, %r21;
	setp.ne.s32 	%p9, %r199, 0;
	mov.u32 	%r201, %r8;
	@%p9 bra 	$L__BB0_7;
$L__BB0_8:
	setp.eq.s32 	%p10, %r7, 0;
	@%p10 bra 	$L__BB0_16;
	add.s32 	%r143, %r7, -1;
	setp.lt.u32 	%p11, %r143, 3;
	@%p11 bra 	$L__BB0_11;
	add.s32 	%r144, %r201, %r101;
	mad.lo.s32 	%r145, %r144, %r90, %r31;
	mad.lo.s32 	%r146, %r145, %r92, %r181;
	add.s32 	%r147, %r201, %r5;
	mad.lo.s32 	%r148, %r147, %r91, %r182;
	mad.lo.s32 	%r149, %r148, %r92, %r181;
	mul.wide.s32 	%rd39, %r149, 4;
	add.s64 	%rd40, %rd2, %rd39;
	ld.global.f32 	%f44, [%rd40];
	mul.wide.s32 	%rd41, %r146, 4;
	add.s64 	%rd42, %rd1, %rd41;
	ld.global.f32 	%f45, [%rd42];
	fma.rn.f32 	%f46, %f44, %f45, %f88;
	add.s32 	%r150, %r145, %r90;
	mad.lo.s32 	%r151, %r150, %r92, %r181;
	add.s32 	%r152, %r148, %r91;
	mad.lo.s32 	%r153, %r152, %r92, %r181;
	mul.wide.s32 	%rd43, %r153, 4;
	add.s64 	%rd44, %rd2, %rd43;
	ld.global.f32 	%f47, [%rd44];
	mul.wide.s32 	%rd45, %r151, 4;
	add.s64 	%rd46, %rd1, %rd45;
	ld.global.f32 	%f48, [%rd46];
	fma.rn.f32 	%f49, %f47, %f48, %f46;
	add.s32 	%r154, %r150, %r90;
	mad.lo.s32 	%r155, %r154, %r92, %r181;
	add.s32 	%r156, %r152, %r91;
	mad.lo.s32 	%r157, %r156, %r92, %r181;
	mul.wide.s32 	%rd47, %r157, 4;
	add.s64 	%rd48, %rd2, %rd47;
	ld.global.f32 	%f50, [%rd48];
	mul.wide.s32 	%rd49, %r155, 4;
	add.s64 	%rd50, %rd1, %rd49;
	ld.global.f32 	%f51, [%rd50];
	fma.rn.f32 	%f52, %f50, %f51, %f49;
	add.s32 	%r158, %r154, %r90;
	mad.lo.s32 	%r159, %r158, %r92, %r181;
	add.s32 	%r160, %r156, %r91;
	mad.lo.s32 	%r161, %r160, %r92, %r181;
	mul.wide.s32 	%rd51, %r161, 4;
	add.s64 	%rd52, %rd2, %rd51;
	ld.global.f32 	%f53, [%rd52];
	mul.wide.s32 	%rd53, %r159, 4;
	add.s64 	%rd54, %rd1, %rd53;
	ld.global.f32 	%f54, [%rd54];
	fma.rn.f32 	%f88, %f53, %f54, %f52;
	add.s32 	%r201, %r201, 4;
$L__BB0_11:
	and.b32  	%r162, %r91, 3;
	setp.eq.s32 	%p12, %r162, 0;
	@%p12 bra 	$L__BB0_16;
	setp.eq.s32 	%p13, %r162, 1;
	@%p13 bra 	$L__BB0_14;
	add.s32 	%r163, %r201, %r101;
	mad.lo.s32 	%r164, %r163, %r90, %r31;
	mad.lo.s32 	%r165, %r164, %r92, %r181;
	add.s32 	%r166, %r201, %r5;
	mad.lo.s32 	%r167, %r166, %r91, %r182;
	mad.lo.s32 	%r168, %r167, %r92, %r181;
	mul.wide.s32 	%rd55, %r168, 4;
	add.s64 	%rd56, %rd2, %rd55;
	ld.global.f32 	%f56, [%rd56];
	mul.wide.s32 	%rd57, %r165, 4;
	add.s64 	%rd58, %rd1, %rd57;
	ld.global.f32 	%f57, [%rd58];
	fma.rn.f32 	%f58, %f56, %f57, %f88;
	add.s32 	%r169, %r164, %r90;
	mad.lo.s32 	%r170, %r169, %r92, %r181;
	add.s32 	%r171, %r167, %r91;
	mad.lo.s32 	%r172, %r171, %r92, %r181;
	mul.wide.s32 	%rd59, %r172, 4;
	add.s64 	%rd60, %rd2, %rd59;
	ld.global.f32 	%f59, [%rd60];
	mul.wide.s32 	%rd61, %r170, 4;
	add.s64 	%rd62, %rd1, %rd61;
	ld.global.f32 	%f60, [%rd62];
	fma.rn.f32 	%f88, %f59, %f60, %f58;
	add.s32 	%r201, %r201, 2;
$L__BB0_14:
	setp.eq.s32 	%p14, %r9, 0;
	@%p14 bra 	$L__BB0_16;
	add.s32 	%r173, %r201, %r101;
	mad.lo.s32 	%r174, %r173, %r90, %r31;
	mad.lo.s32 	%r175, %r174, %r92, %r181;
	add.s32 	%r176, %r201, %r5;
	mad.lo.s32 	%r177, %r176, %r91, %r182;
	mad.lo.s32 	%r178, %r177, %r92, %r181;
	mul.wide.s32 	%rd63, %r178, 4;
	add.s64 	%rd64, %rd2, %rd63;
	ld.global.f32 	%f61, [%rd64];
	mul.wide.s32 	%rd65, %r175, 4;
	add.s64 	%rd66, %rd1, %rd65;
	ld.global.f32 	%f62, [%rd66];
	fma.rn.f32 	%f88, %f61, %f62, %f88;
$L__BB0_16:
	add.s32 	%r182, %r182, 1;
	setp.ne.s32 	%p15, %r182, %r91;
	@%p15 bra 	$L__BB0_5;
	add.s32 	%r181, %r181, 1;
	setp.ne.s32 	%p16, %r181, %r92;
	@%p16 bra 	$L__BB0_4;
$L__BB0_18:
	ld.param.s8 	%rs2, [_Z12conv2DKernelPfS_S_iiiiib_param_8];
	mad.lo.s32 	%r179, %r101, %r4, %r101;
	add.s32 	%r180, %r179, %r1;
	mad.lo.s32 	%r89, %r180, %r93, %r3;
	setp.eq.s16 	%p17, %rs2, 0;
	@%p17 bra 	$L__BB0_20;
	abs.f32 	%f63, %f88;
	mul.f32 	%f64, %f63, 0f4038AA3B;
	ex2.approx.ftz.f32 	%f65, %f64;
	add.f32 	%f66, %f65, 0f3F800000;
	rcp.approx.ftz.f32 	%f67, %f66;
	fma.rn.f32 	%f68, %f67, 0fC0000000, 0f3F800000;
	setp.ge.f32 	%p18, %f63, 0f41102CB4;
	selp.f32 	%f69, 0f3F800000, %f68, %p18;
	copysign.f32 	%f70, %f88, %f69;
	mul.f32 	%f71, %f88, %f88;
	fma.rn.f32 	%f72, %f71, 0f3C80F082, 0fBD563CAE;
	fma.rn.f32 	%f73, %f72, %f71, 0f3E085941;
	fma.rn.f32 	%f74, %f73, %f71, 0fBEAAA9ED;
	fma.rn.f32 	%f75, %f74, %f71, 0f00000000;
	fma.rn.f32 	%f76, %f75, %f88, %f88;
	setp.ge.f32 	%p19, %f63, 0f3F19999A;
	selp.f32 	%f77, %f70, %f76, %p19;
	mul.wide.s32 	%rd67, %r89, 4;
	add.s64 	%rd68, %rd3, %rd67;
	st.global.f32 	[%rd68], %f77;
	bra.uni 	$L__BB0_21;
$L__BB0_20:
	mul.wide.s32 	%rd69, %r89, 4;
	add.s64 	%rd70, %rd3, %rd69;
	st.global.f32 	[%rd70], %f88;
$L__BB0_21:
	ret;

}
	// .globl	_Z23conv2DKernelSamePaddingPfS_S_iiiiib
.visible .entry _Z23conv2DKernelSamePaddingPfS_S_iiiiib(
	.param .u64 .ptr .align 1 _Z23conv2DKernelSamePaddingPfS_S_iiiiib_param_0,
	.param .u64 .ptr .align 1 _Z23conv2DKernelSamePaddingPfS_S_iiiiib_param_1,
	.param .u64 .ptr .align 1 _Z23conv2DKernelSamePaddingPfS_S_iiiiib_param_2,
	.param .u32 _Z23conv2DKernelSamePaddingPfS_S_iiiiib_param_3,
	.param .u32 _Z23conv2DKernelSamePaddingPfS_S_iiiiib_param_4,
	.param .u32 _Z23conv2DKernelSamePaddingPfS_S_iiiiib_param_5,
	.param .u32 _Z23conv2DKernelSamePaddingPfS_S_iiiiib_param_6,
	.param .u32 _Z23conv2DKernelSamePaddingPfS_S_iiiiib_param_7,
	.param .u8 _Z23conv2DKernelSamePaddingPfS_S_iiiiib_param_8
)
{
	.reg .pred 	%p<97>;
	.reg .b32 	%r<233>;
	.reg .b32 	%f<103>;
	.reg .b64 	%rd<70>;

	ld.param.u64 	%rd4, [_Z23conv2DKernelSamePaddingPfS_S_iiiiib_param_0];
	ld.param.u64 	%rd5, [_Z23conv2DKernelSamePaddingPfS_S_iiiiib_param_2];
	ld.param.u32 	%r103, [_Z23conv2DKernelSamePaddingPfS_S_iiiiib_param_3];
	ld.param.u32 	%r108, [_Z23conv2DKernelSamePaddingPfS_S_iiiiib_param_4];
	ld.param.u32 	%r105, [_Z23conv2DKernelSamePaddingPfS_S_iiiiib_param_5];
	ld.param.u32 	%r106, [_Z23conv2DKernelSamePaddingPfS_S_iiiiib_param_6];
	ld.param.u32 	%r107, [_Z23conv2DKernelSamePaddingPfS_S_iiiiib_param_7];
	cvta.to.global.u64 	%rd1, %rd4;
	cvta.to.global.u64 	%rd2, %rd5;
	mov.u32 	%r109, %ctaid.x;
	mov.u32 	%r110, %ntid.x;
	mul.lo.s32 	%r1, %r109, %r110;
	mov.u32 	%r2, %tid.x;
	add.s32 	%r3, %r1, %r2;
	mov.u32 	%r111, %ctaid.y;
	mov.u32 	%r112, %ntid.y;
	mul.lo.s32 	%r4, %r111, %r112;
	mov.u32 	%r5, %tid.y;
	add.s32 	%r113, %r4, %r5;
	mov.u32 	%r114, %ctaid.z;
	mov.u32 	%r115, %ntid.z;
	mov.u32 	%r116, %tid.z;
	mad.lo.s32 	%r7, %r114, %r115, %r116;
	shr.u32 	%r117, %r105, 31;
	add.s32 	%r118, %r105, %r117;
	shr.s32 	%r119, %r118, 1;
	neg.s32 	%r8, %r119;
	setp.ge.s32 	%p2, %r3, %r103;
	setp.ge.s32 	%p3, %r113, %r108;
	or.pred  	%p4, %p2, %p3;
	setp.ge.s32 	%p5, %r7, %r107;
	or.pred  	%p6, %p4, %p5;
	mov.f32 	%f81, 0f00000000;
	@%p6 bra 	$L__BB1_48;
	setp.lt.s32 	%p7, %r106, 1;
	@%p7 bra 	$L__BB1_47;
	setp.lt.s32 	%p8, %r105, 1;
	add.s32 	%r9, %r8, %r113;
	mul.lo.s32 	%r10, %r105, %r7;
	@%p8 bra 	$L__BB1_47;
	add.s32 	%r11, %r105, -1;
	and.b32  	%r12, %r105, 7;
	and.b32  	%r13, %r105, 2147483640;
	neg.s32 	%r14, %r13;
	add.s32 	%r121, %r10, 7;
	mul.lo.s32 	%r15, %r105, %r121;
	mul.lo.s32 	%r122, %r106, %r105;
	shl.b32 	%r16, %r122, 3;
	add.s32 	%r123, %r10, 5;
	mul.lo.s32 	%r17, %r105, %r123;
	add.s32 	%r124, %r10, 4;
	mul.lo.s32 	%r18, %r105, %r124;
	add.s32 	%r125, %r10, 3;
	mul.lo.s32 	%r19, %r105, %r125;
	add.s32 	%r126, %r10, 2;
	mul.lo.s32 	%r20, %r105, %r126;
	mad.lo.s32 	%r21, %r105, %r10, %r105;
	mul.lo.s32 	%r127, %r105, %r105;
	mul.lo.s32 	%r22, %r127, %r7;
	add.s32 	%r128, %r5, %r8;
	add.s32 	%r129, %r128, %r4;
	add.s32 	%r23, %r129, 3;
	add.s32 	%r130, %r2, %r8;
	add.s32 	%r131, %r130, %r1;
	mul.lo.s32 	%r132, %r103, %r129;
	add.s32 	%r133, %r132, %r103;
	add.s32 	%r24, %r131, %r133;
	mul.lo.s32 	%r134, %r106, %r103;
	shl.b32 	%r25, %r134, 3;
	add.s32 	%r135, %r129, 2;
	mad.lo.s32 	%r26, %r103, %r135, %r131;
	mad.lo.s32 	%r27, %r103, %r23, %r131;
	add.s32 	%r136, %r129, 4;
	mad.lo.s32 	%r28, %r103, %r136, %r131;
	add.s32 	%r137, %r129, 5;
	mad.lo.s32 	%r29, %r103, %r137, %r131;
	add.s32 	%r138, %r129, 6;
	mad.lo.s32 	%r30, %r103, %r138, %r131;
	add.s32 	%r139, %r129, 7;
	mad.lo.s32 	%r31, %r103, %r139, %r131;
	add.s32 	%r32, %r131, %r132;
	add.s32 	%r33, %r8, %r3;
	mov.f32 	%f81, 0f00000000;
	mov.b32 	%r210, 0;
$L__BB1_4:
	mov.b32 	%r211, 0;
$L__BB1_5:
	setp.lt.u32 	%p9, %r11, 7;
	add.s32 	%r36, %r33, %r211;
	setp.gt.s32 	%p10, %r36, -1;
	setp.lt.s32 	%p11, %r36, %r103;
	and.pred  	%p1, %p10, %p11;
	mov.b32 	%r231, 0;
	@%p9 bra 	$L__BB1_24;
	add.s32 	%r142, %r15, %r211;
	mad.lo.s32 	%r228, %r106, %r142, %r210;
	add.s32 	%r143, %r10, 6;
	mad.lo.s32 	%r144, %r105, %r143, %r211;
	mad.lo.s32 	%r227, %r106, %r144, %r210;
	add.s32 	%r145, %r17, %r211;
	mad.lo.s32 	%r226, %r106, %r145, %r210;
	add.s32 	%r146, %r18, %r211;
	mad.lo.s32 	%r225, %r106, %r146, %r210;
	add.s32 	%r147, %r19, %r211;
	mad.lo.s32 	%r224, %r106, %r147, %r210;
	add.s32 	%r148, %r20, %r211;
	mad.lo.s32 	%r223, %r106, %r148, %r210;
	add.s32 	%r149, %r21, %r211;
	mad.lo.s32 	%r222, %r106, %r149, %r210;
	add.s32 	%r150, %r22, %r211;
	mad.lo.s32 	%r221, %r106, %r150, %r210;
	add.s32 	%r151, %r24, %r211;
	mad.lo.s32 	%r219, %r106, %r151, %r210;
	add.s32 	%r152, %r26, %r211;
	mad.lo.s32 	%r218, %r106, %r152, %r210;
	add.s32 	%r153, %r27, %r211;
	mad.lo.s32 	%r217, %r106, %r153, %r210;
	add.s32 	%r154, %r28, %r211;
	mad.lo.s32 	%r216, %r106, %r154, %r210;
	add.s32 	%r155, %r29, %r211;
	mad.lo.s32 	%r215, %r106, %r155, %r210;
	add.s32 	%r156, %r30, %r211;
	mad.lo.s32 	%r214, %r106, %r156, %r210;
	add.s32 	%r157, %r31, %r211;
	mad.lo.s32 	%r213, %r106, %r157, %r210;
	add.s32 	%r158, %r32, %r211;
	mad.lo.s32 	%r212, %r106, %r158, %r210;
	mov.u32 	%r220, %r23;
	mov.u32 	%r229, %r14;
$L__BB1_7:
	.pragma "nounroll";
	add.s32 	%r159, %r220, -3;
	setp.gt.s32 	%p12, %r159, -1;
	setp.lt.s32 	%p13, %r159, %r108;
	and.pred  	%p14, %p12, %p13;
	and.pred  	%p15, %p1, %p14;
	not.pred 	%p16, %p15;
	@%p16 bra 	$L__BB1_9;
	mul.wide.s32 	%rd6, %r221, 4;
	add.s64 	%rd7, %rd2, %rd6;
	ld.global.f32 	%f45, [%rd7];
	mul.wide.s32 	%rd8, %r212, 4;
	add.s64 	%rd9, %rd1, %rd8;
	ld.global.f32 	%f46, [%rd9];
	fma.rn.f32 	%f81, %f45, %f46, %f81;
$L__BB1_9:
	add.s32 	%r160, %r220, -2;
	setp.gt.s32 	%p17, %r160, -1;
	setp.lt.s32 	%p18, %r160, %r108;
	and.pred  	%p19, %p17, %p18;
	and.pred  	%p20, %p1, %p19;
	not.pred 	%p21, %p20;
	@%p21 bra 	$L__BB1_11;
	mul.wide.s32 	%rd10, %r222, 4;
	add.s64 	%rd11, %rd2, %rd10;
	ld.global.f32 	%f47, [%rd11];
	mul.wide.s32 	%rd12, %r219, 4;
	add.s64 	%rd13, %rd1, %rd12;
	ld.global.f32 	%f48, [%rd13];
	fma.rn.f32 	%f81, %f47, %f48, %f81;
$L__BB1_11:
	add.s32 	%r161, %r220, -1;
	setp.gt.s32 	%p22, %r161, -1;
	setp.lt.s32 	%p23, %r161, %r108;
	and.pred  	%p24, %p22, %p23;
	and.pred  	%p25, %p1, %p24;
	not.pred 	%p26, %p25;
	@%p26 bra 	$L__BB1_13;
	mul.wide.s32 	%rd14, %r223, 4;
	add.s64 	%rd15, %rd2, %rd14;
	ld.global.f32 	%f49, [%rd15];
	mul.wide.s32 	%rd16, %r218, 4;
	add.s64 	%rd17, %rd1, %rd16;
	ld.global.f32 	%f50, [%rd17];
	fma.rn.f32 	%f81, %f49, %f50, %f81;
$L__BB1_13:
	setp.gt.s32 	%p27, %r220, -1;
	setp.lt.s32 	%p28, %r220, %r108;
	and.pred  	%p29, %p27, %p28;
	and.pred  	%p30, %p1, %p29;
	not.pred 	%p31, %p30;
	@%p31 bra 	$L__BB1_15;
	mul.wide.s32 	%rd18, %r224, 4;
	add.s64 	%rd19, %rd2, %rd18;
	ld.global.f32 	%f51, [%rd19];
	mul.wide.s32 	%rd20, %r217, 4;
	add.s64 	%rd21, %rd1, %rd20;
	ld.global.f32 	%f52, [%rd21];
	fma.rn.f32 	%f81, %f51, %f52, %f81;
$L__BB1_15:
	add.s32 	%r162, %r220, 1;
	setp.gt.s32 	%p32, %r162, -1;
	setp.lt.s32 	%p33, %r162, %r108;
	and.pred  	%p34, %p32, %p33;
	and.pred  	%p35, %p1, %p34;
	not.pred 	%p36, %p35;
	@%p36 bra 	$L__BB1_17;
	mul.wide.s32 	%rd22, %r225, 4;
	add.s64 	%rd23, %rd2, %rd22;
	ld.global.f32 	%f53, [%rd23];
	mul.wide.s32 	%rd24, %r216, 4;
	add.s64 	%rd25, %rd1, %rd24;
	ld.global.f32 	%f54, [%rd25];
	fma.rn.f32 	%f81, %f53, %f54, %f81;
$L__BB1_17:
	add.s32 	%r163, %r220, 2;
	setp.gt.s32 	%p37, %r163, -1;
	setp.lt.s32 	%p38, %r163, %r108;
	and.pred  	%p39, %p37, %p38;
	and.pred  	%p40, %p1, %p39;
	not.pred 	%p41, %p40;
	@%p41 bra 	$L__BB1_19;
	mul.wide.s32 	%rd26, %r226, 4;
	add.s64 	%rd27, %rd2, %rd26;
	ld.global.f32 	%f55, [%rd27];
	mul.wide.s32 	%rd28, %r215, 4;
	add.s64 	%rd29, %rd1, %rd28;
	ld.global.f32 	%f56, [%rd29];
	fma.rn.f32 	%f81, %f55, %f56, %f81;
$L__BB1_19:
	add.s32 	%r164, %r220, 3;
	setp.gt.s32 	%p42, %r164, -1;
	setp.lt.s32 	%p43, %r164, %r108;
	and.pred  	%p44, %p42, %p43;
	and.pred  	%p45, %p1, %p44;
	not.pred 	%p46, %p45;
	@%p46 bra 	$L__BB1_21;
	mul.wide.s32 	%rd30, %r227, 4;
	add.s64 	%rd31, %rd2, %rd30;
	ld.global.f32 	%f57, [%rd31];
	mul.wide.s32 	%rd32, %r214, 4;
	add.s64 	%rd33, %rd1, %rd32;
	ld.global.f32 	%f58, [%rd33];
	fma.rn.f32 	%f81, %f57, %f58, %f81;
$L__BB1_21:
	add.s32 	%r165, %r220, 4;
	setp.gt.s32 	%p47, %r165, -1;
	setp.lt.s32 	%p48, %r165, %r108;
	and.pred  	%p49, %p47, %p48;
	and.pred  	%p50, %p1, %p49;
	not.pred 	%p51, %p50;
	@%p51 bra 	$L__BB1_23;
	mul.wide.s32 	%rd34, %r228, 4;
	add.s64 	%rd35, %rd2, %rd34;
	ld.global.f32 	%f59, [%rd35];
	mul.wide.s32 	%rd36, %r213, 4;
	add.s64 	%rd37, %rd1, %rd36;
	ld.global.f32 	%f60, [%rd37];
	fma.rn.f32 	%f81, %f59, %f60, %f81;
$L__BB1_23:
	add.s32 	%r229, %r229, 8;
	add.s32 	%r228, %r228, %r16;
	add.s32 	%r227, %r227, %r16;
	add.s32 	%r226, %r226, %r16;
	add.s32 	%r225, %r225, %r16;
	add.s32 	%r224, %r224, %r16;
	add.s32 	%r223, %r223, %r16;
	add.s32 	%r222, %r222, %r16;
	add.s32 	%r221, %r221, %r16;
	add.s32 	%r220, %r220, 8;
	add.s32 	%r219, %r219, %r25;
	add.s32 	%r218, %r218, %r25;
	add.s32 	%r217, %r217, %r25;
	add.s32 	%r216, %r216, %r25;
	add.s32 	%r215, %r215, %r25;
	add.s32 	%r214, %r214, %r25;
	add.s32 	%r213, %r213, %r25;
	add.s32 	%r212, %r212, %r25;
	setp.ne.s32 	%p52, %r229, 0;
	mov.u32 	%r231, %r13;
	@%p52 bra 	$L__BB1_7;
$L__BB1_24:
	setp.eq.s32 	%p53, %r12, 0;
	@%p53 bra 	$L__BB1_45;
	add.s32 	%r166, %r12, -1;
	setp.lt.u32 	%p54, %r166, 3;
	@%p54 bra 	$L__BB1_35;
	add.s32 	%r90, %r9, %r231;
	setp.gt.s32 	%p55, %r90, -1;
	setp.lt.s32 	%p56, %r90, %r108;
	and.pred  	%p57, %p55, %p56;
	and.pred  	%p59, %p1, %p57;
	not.pred 	%p60, %p59;
	@%p60 bra 	$L__BB1_28;
	mad.lo.s32 	%r167, %r90, %r103, %r36;
	mad.lo.s32 	%r168, %r167, %r106, %r210;
	add.s32 	%r169, %r231, %r10;
	mad.lo.s32 	%r170, %r169, %r105, %r211;
	mad.lo.s32 	%r171, %r170, %r106, %r210;
	mul.wide.s32 	%rd38, %r171, 4;
	add.s64 	%rd39, %rd2, %rd38;
	ld.global.f32 	%f62, [%rd39];
	mul.wide.s32 	%rd40, %r168, 4;
	add.s64 	%rd41, %rd1, %rd40;
	ld.global.f32 	%f63, [%rd41];
	fma.rn.f32 	%f81, %f62, %f63, %f81;
$L__BB1_28:
	add.s32 	%r91, %r90, 1;
	setp.gt.s32 	%p61, %r91, -1;
	setp.lt.s32 	%p62, %r91, %r108;
	and.pred  	%p63, %p61, %p62;
	and.pred  	%p64, %p1, %p63;
	not.pred 	%p65, %p64;
	@%p65 bra 	$L__BB1_30;
	add.s32 	%r172, %r231, %r10;
	mad.lo.s32 	%r173, %r91, %r103, %r36;
	mad.lo.s32 	%r174, %r173, %r106, %r210;
	mad.lo.s32 	%r175, %r105, %r172, %r105;
	add.s32 	%r176, %r175, %r211;
	mad.lo.s32 	%r177, %r176, %r106, %r210;
	mul.wide.s32 	%rd42, %r177, 4;
	add.s64 	%rd43, %rd2, %rd42;
	ld.global.f32 	%f64, [%rd43];
	mul.wide.s32 	%rd44, %r174, 4;
	add.s64 	%rd45, %rd1, %rd44;
	ld.global.f32 	%f65, [%rd45];
	fma.rn.f32 	%f81, %f64, %f65, %f81;
$L__BB1_30:
	add.s32 	%r92, %r90, 2;
	setp.gt.s32 	%p66, %r92, -1;
	setp.lt.s32 	%p67, %r92, %r108;
	and.pred  	%p68, %p66, %p67;
	and.pred  	%p69, %p1, %p68;
	not.pred 	%p70, %p69;
	@%p70 bra 	$L__BB1_32;
	add.s32 	%r178, %r231, %r10;
	mad.lo.s32 	%r179, %r92, %r103, %r36;
	mad.lo.s32 	%r180, %r179, %r106, %r210;
	add.s32 	%r181, %r178, 2;
	mad.lo.s32 	%r182, %r181, %r105, %r211;
	mad.lo.s32 	%r183, %r182, %r106, %r210;
	mul.wide.s32 	%rd46, %r183, 4;
	add.s64 	%rd47, %rd2, %rd46;
	ld.global.f32 	%f66, [%rd47];
	mul.wide.s32 	%rd48, %r180, 4;
	add.s64 	%rd49, %rd1, %rd48;
	ld.global.f32 	%f67, [%rd49];
	fma.rn.f32 	%f81, %f66, %f67, %f81;
$L__BB1_32:
	add.s32 	%r93, %r90, 3;
	setp.gt.s32 	%p71, %r93, -1;
	setp.lt.s32 	%p72, %r93, %r108;
	and.pred  	%p73, %p71, %p72;
	and.pred  	%p74, %p1, %p73;
	not.pred 	%p75, %p74;
	@%p75 bra 	$L__BB1_34;
	add.s32 	%r184, %r231, %r10;
	mad.lo.s32 	%r185, %r93, %r103, %r36;
	mad.lo.s32 	%r186, %r185, %r106, %r210;
	add.s32 	%r187, %r184, 3;
	mad.lo.s32 	%r188, %r187, %r105, %r211;
	mad.lo.s32 	%r189, %r188, %r106, %r210;
	mul.wide.s32 	%rd50, %r189, 4;
	add.s64 	%rd51, %rd2, %rd50;
	ld.global.f32 	%f68, [%rd51];
	mul.wide.s32 	%rd52, %r186, 4;
	add.s64 	%rd53, %rd1, %rd52;
	ld.global.f32 	%f69, [%rd53];
	fma.rn.f32 	%f81, %f68, %f69, %f81;
$L__BB1_34:
	add.s32 	%r231, %r231, 4;
$L__BB1_35:
	and.b32  	%r190, %r105, 3;
	setp.eq.s32 	%p76, %r190, 0;
	@%p76 bra 	$L__BB1_45;
	setp.eq.s32 	%p77, %r190, 1;
	@%p77 bra 	$L__BB1_42;
	add.s32 	%r96, %r9, %r231;
	setp.gt.s32 	%p78, %r96, -1;
	setp.lt.s32 	%p79, %r96, %r108;
	and.pred  	%p80, %p78, %p79;
	and.pred  	%p81, %p1, %p80;
	not.pred 	%p82, %p81;
	@%p82 bra 	$L__BB1_39;
	mad.lo.s32 	%r191, %r96, %r103, %r36;
	mad.lo.s32 	%r192, %r191, %r106, %r210;
	add.s32 	%r193, %r231, %r10;
	mad.lo.s32 	%r194, %r193, %r105, %r211;
	mad.lo.s32 	%r195, %r194, %r106, %r210;
	mul.wide.s32 	%rd54, %r195, 4;
	add.s64 	%rd55, %rd2, %rd54;
	ld.global.f32 	%f71, [%rd55];
	mul.wide.s32 	%rd56, %r192, 4;
	add.s64 	%rd57, %rd1, %rd56;
	ld.global.f32 	%f72, [%rd57];
	fma.rn.f32 	%f81, %f71, %f72, %f81;
$L__BB1_39:
	add.s32 	%r97, %r96, 1;
	setp.gt.s32 	%p83, %r97, -1;
	setp.lt.s32 	%p84, %r97, %r108;
	and.pred  	%p85, %p83, %p84;
	and.pred  	%p86, %p1, %p85;
	not.pred 	%p87, %p86;
	@%p87 bra 	$L__BB1_41;
	add.s32 	%r196, %r231, %r10;
	mad.lo.s32 	%r197, %r97, %r103, %r36;
	mad.lo.s32 	%r198, %r197, %r106, %r210;
	mad.lo.s32 	%r199, %r105, %r196, %r105;
	add.s32 	%r200, %r199, %r211;
	mad.lo.s32 	%r201, %r200, %r106, %r210;
	mul.wide.s32 	%rd58, %r201, 4;
	add.s64 	%rd59, %rd2, %rd58;
	ld.global.f32 	%f73, [%rd59];
	mul.wide.s32 	%rd60, %r198, 4;
	add.s64 	%rd61, %rd1, %rd60;
	ld.global.f32 	%f74, [%rd61];
	fma.rn.f32 	%f81, %f73, %f74, %f81;
$L__BB1_41:
	add.s32 	%r231, %r231, 2;
$L__BB1_42:
	and.b32  	%r202, %r105, 1;
	setp.eq.b32 	%p88, %r202, 1;
	not.pred 	%p89, %p88;
	@%p89 bra 	$L__BB1_45;
	add.s32 	%r100, %r9, %r231;
	setp.gt.s32 	%p90, %r100, -1;
	setp.lt.s32 	%p91, %r100, %r108;
	and.pred  	%p92, %p90, %p91;
	and.pred  	%p93, %p1, %p92;
	not.pred 	%p94, %p93;
	@%p94 bra 	$L__BB1_45;
	mad.lo.s32 	%r203, %r100, %r103, %r36;
	mad.lo.s32 	%r204, %r203, %r106, %r210;
	add.s32 	%r205, %r231, %r10;
	mad.lo.s32 	%r206, %r205, %r105, %r211;
	mad.lo.s32 	%r207, %r206, %r106, %r210;
	mul.wide.s32 	%rd62, %r207, 4;
	add.s64 	%rd63, %rd2, %rd62;
	ld.global.f32 	%f75, [%rd63];
	mul.wide.s32 	%rd64, %r204, 4;
	add.s64 	%rd65, %rd1, %rd64;
	ld.global.f32 	%f76, [%rd65];
	fma.rn.f32 	%f81, %f75, %f76, %f81;
$L__BB1_45:
	add.s32 	%r211, %r211, 1;
	setp.ne.s32 	%p95, %r211, %r105;
	@%p95 bra 	$L__BB1_5;
	add.s32 	%r210, %r210, 1;
	setp.ne.s32 	%p96, %r210, %r106;
	@%p96 bra 	$L__BB1_4;
$L__BB1_47:
	ld.param.u64 	%rd69, [_Z23conv2DKernelSamePaddingPfS_S_iiiiib_param_1];
	mad.lo.s32 	%r208, %r103, %r113, %r3;
	mad.lo.s32 	%r209, %r107, %r208, %r7;
	cvta.to.global.u64 	%rd66, %rd69;
	mul.wide.s32 	%rd67, %r209, 4;
	add.s64 	%rd68, %rd66, %rd67;
	st.global.f32 	[%rd68], %f81;
$L__BB1_48:
	ret;

}
	// .globl	_Z20conv2DKernelCombinedPfS_S_iiiiibb
.visible .entry _Z20conv2DKernelCombinedPfS_S_iiiiibb(
	.param .u64 .ptr .align 1 _Z20conv2DKernelCombinedPfS_S_iiiiibb_param_0,
	.param .u64 .ptr .align 1 _Z20conv2DKernelCombinedPfS_S_iiiiibb_param_1,
	.param .u64 .ptr .align 1 _Z20conv2DKernelCombinedPfS_S_iiiiibb_param_2,
	.param .u32 _Z20conv2DKernelCombinedPfS_S_iiiiibb_param_3,
	.param .u32 _Z20conv2DKernelCombinedPfS_S_iiiiibb_param_4,
	.param .u32 _Z20conv2DKernelCombinedPfS_S_iiiiibb_param_5,
	.param .u32 _Z20conv2DKernelCombinedPfS_S_iiiiibb_param_6,
	.param .u32 _Z20conv2DKernelCombinedPfS_S_iiiiibb_param_7,
	.param .u8 _Z20conv2DKernelCombinedPfS_S_iiiiibb_param_8,
	.param .u8 _Z20conv2DKernelCombinedPfS_S_iiiiibb_param_9
)
{
	.reg .pred 	%p<102>;
	.reg .b16 	%rs<4>;
	.reg .b32 	%r<239>;
	.reg .b32 	%f<118>;
	.reg .b64 	%rd<71>;

	ld.param.u64 	%rd4, [_Z20conv2DKernelCombinedPfS_S_iiiiibb_param_0];
	ld.param.u64 	%rd5, [_Z20conv2DKernelCombinedPfS_S_iiiiibb_param_1];
	ld.param.u64 	%rd6, [_Z20conv2DKernelCombinedPfS_S_iiiiibb_param_2];
	ld.param.u32 	%r98, [_Z20conv2DKernelCombinedPfS_S_iiiiibb_param_3];
	ld.param.u32 	%r99, [_Z20conv2DKernelCombinedPfS_S_iiiiibb_param_4];
	ld.param.u32 	%r100, [_Z20conv2DKernelCombinedPfS_S_iiiiibb_param_5];
	ld.param.u32 	%r101, [_Z20conv2DKernelCombinedPfS_S_iiiiibb_param_6];
	ld.param.u32 	%r102, [_Z20conv2DKernelCombinedPfS_S_iiiiibb_param_7];
	ld.param.s8 	%rs1, [_Z20conv2DKernelCombinedPfS_S_iiiiibb_param_8];
	cvta.to.global.u64 	%rd1, %rd4;
	cvta.to.global.u64 	%rd2, %rd6;
	cvta.to.global.u64 	%rd3, %rd5;
	mov.u32 	%r103, %ctaid.x;
	mov.u32 	%r104, %ntid.x;
	mov.u32 	%r105, %tid.x;
	mad.lo.s32 	%r1, %r103, %r104, %r105;
	mov.u32 	%r106, %ctaid.y;
	mov.u32 	%r107, %ntid.y;
	mov.u32 	%r108, %tid.y;
	mad.lo.s32 	%r109, %r106, %r107, %r108;
	mov.u32 	%r110, %ctaid.z;
	mov.u32 	%r111, %ntid.z;
	mov.u32 	%r112, %tid.z;
	mad.lo.s32 	%r3, %r110, %r111, %r112;
	setp.eq.s16 	%p2, %rs1, 0;
	sub.s32 	%r113, %r98, %r100;
	add.s32 	%r114, %r113, 1;
	selp.b32 	%r4, %r114, %r98, %p2;
	sub.s32 	%r115, %r99, %r100;
	add.s32 	%r116, %r115, 1;
	selp.b32 	%r117, %r116, %r99, %p2;
	setp.ge.s32 	%p3, %r1, %r4;
	setp.ge.s32 	%p4, %r109, %r117;
	or.pred  	%p5, %p3, %p4;
	setp.ge.s32 	%p6, %r3, %r102;
	or.pred  	%p7, %p6, %p5;
	mov.f32 	%f96, 0f00000000;
	@%p7 bra 	$L__BB2_50;
	setp.lt.s32 	%p8, %r101, 1;
	@%p8 bra 	$L__BB2_47;
	setp.eq.s16 	%p9, %rs1, 0;
	setp.lt.s32 	%p10, %r100, 1;
	shr.u32 	%r119, %r100, 31;
	add.s32 	%r120, %r100, %r119;
	shr.s32 	%r121, %r120, 1;
	selp.b32 	%r5, 0, %r121, %p9;
	sub.s32 	%r6, %r109, %r5;
	mul.lo.s32 	%r7, %r100, %r3;
	@%p10 bra 	$L__BB2_47;
	add.s32 	%r8, %r100, -1;
	and.b32  	%r9, %r100, 7;
	and.b32  	%r10, %r100, 2147483640;
	neg.s32 	%r11, %r10;
	mul.lo.s32 	%r123, %r101, %r100;
	shl.b32 	%r12, %r123, 3;
	add.s32 	%r124, %r7, 4;
	mul.lo.s32 	%r13, %r100, %r124;
	add.s32 	%r125, %r7, 3;
	mul.lo.s32 	%r14, %r100, %r125;
	add.s32 	%r126, %r7, 2;
	mul.lo.s32 	%r15, %r100, %r126;
	mul.lo.s32 	%r127, %r100, %r100;
	mul.lo.s32 	%r16, %r127, %r3;
	add.s32 	%r17, %r6, 3;
	mad.lo.s32 	%r129, %r98, %r6, %r98;
	add.s32 	%r130, %r1, %r129;
	sub.s32 	%r18, %r130, %r5;
	mul.lo.s32 	%r131, %r101, %r98;
	shl.b32 	%r19, %r131, 3;
	add.s32 	%r132, %r6, 2;
	mad.lo.s32 	%r133, %r98, %r132, %r1;
	sub.s32 	%r20, %r133, %r5;
	mad.lo.s32 	%r134, %r98, %r17, %r1;
	sub.s32 	%r21, %r134, %r5;
	add.s32 	%r135, %r6, 4;
	mad.lo.s32 	%r136, %r98, %r135, %r1;
	sub.s32 	%r22, %r136, %r5;
	add.s32 	%r137, %r6, 5;
	mad.lo.s32 	%r138, %r98, %r137, %r1;
	sub.s32 	%r23, %r138, %r5;
	add.s32 	%r139, %r6, 6;
	mad.lo.s32 	%r140, %r98, %r139, %r1;
	sub.s32 	%r24, %r140, %r5;
	add.s32 	%r141, %r6, 7;
	mad.lo.s32 	%r142, %r98, %r141, %r1;
	sub.s32 	%r25, %r142, %r5;
	mad.lo.s32 	%r143, %r98, %r6, %r1;
	sub.s32 	%r26, %r143, %r5;
	sub.s32 	%r27, %r1, %r5;
	mov.f32 	%f96, 0f00000000;
	mov.b32 	%r216, 0;
$L__BB2_4:
	mov.b32 	%r217, 0;
$L__BB2_5:
	setp.lt.u32 	%p11, %r8, 7;
	add.s32 	%r30, %r27, %r217;
	setp.gt.s32 	%p12, %r30, -1;
	setp.lt.s32 	%p13, %r30, %r98;
	and.pred  	%p1, %p12, %p13;
	mov.b32 	%r237, 0;
	@%p11 bra 	$L__BB2_24;
	add.s32 	%r146, %r7, 7;
	mad.lo.s32 	%r147, %r100, %r146, %r217;
	mad.lo.s32 	%r234, %r101, %r147, %r216;
	add.s32 	%r148, %r7, 6;
	mad.lo.s32 	%r149, %r100, %r148, %r217;
	mad.lo.s32 	%r233, %r101, %r149, %r216;
	add.s32 	%r150, %r7, 5;
	mad.lo.s32 	%r151, %r100, %r150, %r217;
	mad.lo.s32 	%r232, %r101, %r151, %r216;
	add.s32 	%r152, %r13, %r217;
	mad.lo.s32 	%r231, %r101, %r152, %r216;
	add.s32 	%r153, %r14, %r217;
	mad.lo.s32 	%r230, %r101, %r153, %r216;
	add.s32 	%r154, %r15, %r217;
	mad.lo.s32 	%r229, %r101, %r154, %r216;
	mad.lo.s32 	%r155, %r100, %r7, %r100;
	add.s32 	%r156, %r155, %r217;
	mad.lo.s32 	%r228, %r101, %r156, %r216;
	add.s32 	%r157, %r16, %r217;
	mad.lo.s32 	%r227, %r101, %r157, %r216;
	add.s32 	%r158, %r18, %r217;
	mad.lo.s32 	%r225, %r101, %r158, %r216;
	add.s32 	%r159, %r20, %r217;
	mad.lo.s32 	%r224, %r101, %r159, %r216;
	add.s32 	%r160, %r21, %r217;
	mad.lo.s32 	%r223, %r101, %r160, %r216;
	add.s32 	%r161, %r22, %r217;
	mad.lo.s32 	%r222, %r101, %r161, %r216;
	add.s32 	%r162, %r23, %r217;
	mad.lo.s32 	%r221, %r101, %r162, %r216;
	add.s32 	%r163, %r24, %r217;
	mad.lo.s32 	%r220, %r101, %r163, %r216;
	add.s32 	%r164, %r25, %r217;
	mad.lo.s32 	%r219, %r101, %r164, %r216;
	add.s32 	%r165, %r26, %r217;
	mad.lo.s32 	%r218, %r101, %r165, %r216;
	mov.u32 	%r226, %r17;
	mov.u32 	%r235, %r11;
$L__BB2_7:
	.pragma "nounroll";
	add.s32 	%r166, %r226, -3;
	setp.gt.s32 	%p14, %r166, -1;
	setp.lt.s32 	%p15, %r166, %r99;
	and.pred  	%p16, %p14, %p15;
	and.pred  	%p17, %p1, %p16;
	not.pred 	%p18, %p17;
	@%p18 bra 	$L__BB2_9;
	mul.wide.s32 	%rd7, %r227, 4;
	add.s64 	%rd8, %rd2, %rd7;
	ld.global.f32 	%f45, [%rd8];
	mul.wide.s32 	%rd9, %r218, 4;
	add.s64 	%rd10, %rd1, %rd9;
	ld.global.f32 	%f46, [%rd10];
	fma.rn.f32 	%f96, %f45, %f46, %f96;
$L__BB2_9:
	add.s32 	%r167, %r226, -2;
	setp.gt.s32 	%p19, %r167, -1;
	setp.lt.s32 	%p20, %r167, %r99;
	and.pred  	%p21, %p19, %p20;
	and.pred  	%p22, %p1, %p21;
	not.pred 	%p23, %p22;
	@%p23 bra 	$L__BB2_11;
	mul.wide.s32 	%rd11, %r228, 4;
	add.s64 	%rd12, %rd2, %rd11;
	ld.global.f32 	%f47, [%rd12];
	mul.wide.s32 	%rd13, %r225, 4;
	add.s64 	%rd14, %rd1, %rd13;
	ld.global.f32 	%f48, [%rd14];
	fma.rn.f32 	%f96, %f47, %f48, %f96;
$L__BB2_11:
	add.s32 	%r168, %r226, -1;
	setp.gt.s32 	%p24, %r168, -1;
	setp.lt.s32 	%p25, %r168, %r99;
	and.pred  	%p26, %p24, %p25;
	and.pred  	%p27, %p1, %p26;
	not.pred 	%p28, %p27;
	@%p28 bra 	$L__BB2_13;
	mul.wide.s32 	%rd15, %r229, 4;
	add.s64 	%rd16, %rd2, %rd15;
	ld.global.f32 	%f49, [%rd16];
	mul.wide.s32 	%rd17, %r224, 4;
	add.s64 	%rd18, %rd1, %rd17;
	ld.global.f32 	%f50, [%rd18];
	fma.rn.f32 	%f96, %f49, %f50, %f96;
$L__BB2_13:
	setp.gt.s32 	%p29, %r226, -1;
	setp.lt.s32 	%p30, %r226, %r99;
	and.pred  	%p31, %p29, %p30;
	and.pred  	%p32, %p1, %p31;
	not.pred 	%p33, %p32;
	@%p33 bra 	$L__BB2_15;
	mul.wide.s32 	%rd19, %r230, 4;
	add.s64 	%rd20, %rd2, %rd19;
	ld.global.f32 	%f51, [%rd20];
	mul.wide.s32 	%rd21, %r223, 4;
	add.s64 	%rd22, %rd1, %rd21;
	ld.global.f32 	%f52, [%rd22];
	fma.rn.f32 	%f96, %f51, %f52, %f96;
$L__BB2_15:
	add.s32 	%r169, %r226, 1;
	setp.gt.s32 	%p34, %r169, -1;
	setp.lt.s32 	%p35, %r169, %r99;
	and.pred  	%p36, %p34, %p35;
	and.pred  	%p37, %p1, %p36;
	not.pred 	%p38, %p37;
	@%p38 bra 	$L__BB2_17;
	mul.wide.s32 	%rd23, %r231, 4;
	add.s64 	%rd24, %rd2, %rd23;
	ld.global.f32 	%f53, [%rd24];
	mul.wide.s32 	%rd25, %r222, 4;
	add.s64 	%rd26, %rd1, %rd25;
	ld.global.f32 	%f54, [%rd26];
	fma.rn.f32 	%f96, %f53, %f54, %f96;
$L__BB2_17:
	add.s32 	%r170, %r226, 2;
	setp.gt.s32 	%p39, %r170, -1;
	setp.lt.s32 	%p40, %r170, %r99;
	and.pred  	%p41, %p39, %p40;
	and.pred  	%p42, %p1, %p41;
	not.pred 	%p43, %p42;
	@%p43 bra 	$L__BB2_19;
	mul.wide.s32 	%rd27, %r232, 4;
	add.s64 	%rd28, %rd2, %rd27;
	ld.global.f32 	%f55, [%rd28];
	mul.wide.s32 	%rd29, %r221, 4;
	add.s64 	%rd30, %rd1, %rd29;
	ld.global.f32 	%f56, [%rd30];
	fma.rn.f32 	%f96, %f55, %f56, %f96;
$L__BB2_19:
	add.s32 	%r171, %r226, 3;
	setp.gt.s32 	%p44, %r171, -1;
	setp.lt.s32 	%p45, %r171, %r99;
	and.pred  	%p46, %p44, %p45;
	and.pred  	%p47, %p1, %p46;
	not.pred 	%p48, %p47;
	@%p48 bra 	$L__BB2_21;
	mul.wide.s32 	%rd31, %r233, 4;
	add.s64 	%rd32, %rd2, %rd31;
	ld.global.f32 	%f57, [%rd32];
	mul.wide.s32 	%rd33, %r220, 4;
	add.s64 	%rd34, %rd1, %rd33;
	ld.global.f32 	%f58, [%rd34];
	fma.rn.f32 	%f96, %f57, %f58, %f96;
$L__BB2_21:
	add.s32 	%r172, %r226, 4;
	setp.gt.s32 	%p49, %r172, -1;
	setp.lt.s32 	%p50, %r172, %r99;
	and.pred  	%p51, %p49, %p50;
	and.pred  	%p52, %p1, %p51;
	not.pred 	%p53, %p52;
	@%p53 bra 	$L__BB2_23;
	mul.wide.s32 	%rd35, %r234, 4;
	add.s64 	%rd36, %rd2, %rd35;
	ld.global.f32 	%f59, [%rd36];
	mul.wide.s32 	%rd37, %r219, 4;
	add.s64 	%rd38, %rd1, %rd37;
	ld.global.f32 	%f60, [%rd38];
	fma.rn.f32 	%f96, %f59, %f60, %f96;
$L__BB2_23:
	add.s32 	%r235, %r235, 8;
	add.s32 	%r234, %r234, %r12;
	add.s32 	%r233, %r233, %r12;
	add.s32 	%r232, %r232, %r12;
	add.s32 	%r231, %r231, %r12;
	add.s32 	%r230, %r230, %r12;
	add.s32 	%r229, %r229, %r12;
	add.s32 	%r228, %r228, %r12;
	add.s32 	%r227, %r227, %r12;
	add.s32 	%r226, %r226, 8;
	add.s32 	%r225, %r225, %r19;
	add.s32 	%r224, %r224, %r19;
	add.s32 	%r223, %r223, %r19;
	add.s32 	%r222, %r222, %r19;
	add.s32 	%r221, %r221, %r19;
	add.s32 	%r220, %r220, %r19;
	add.s32 	%r219, %r219, %r19;
	add.s32 	%r218, %r218, %r19;
	setp.ne.s32 	%p54, %r235, 0;
	mov.u32 	%r237, %r10;
	@%p54 bra 	$L__BB2_7;
$L__BB2_24:
	setp.eq.s32 	%p55, %r9, 0;
	@%p55 bra 	$L__BB2_45;
	add.s32 	%r173, %r9, -1;
	setp.lt.u32 	%p56, %r173, 3;
	@%p56 bra 	$L__BB2_35;
	add.s32 	%r84, %r6, %r237;
	setp.gt.s32 	%p57, %r84, -1;
	setp.lt.s32 	%p58, %r84, %r99;
	and.pred  	%p59, %p57, %p58;
	and.pred  	%p61, %p1, %p59;
	not.pred 	%p62, %p61;
	@%p62 bra 	$L__BB2_28;
	mad.lo.s32 	%r174, %r84, %r98, %r30;
	mad.lo.s32 	%r175, %r174, %r101, %r216;
	add.s32 	%r176, %r237, %r7;
	mad.lo.s32 	%r177, %r176, %r100, %r217;
	mad.lo.s32 	%r178, %r177, %r101, %r216;
	mul.wide.s32 	%rd39, %r178, 4;
	add.s64 	%rd40, %rd2, %rd39;
	ld.global.f32 	%f62, [%rd40];
	mul.wide.s32 	%rd41, %r175, 4;
	add.s64 	%rd42, %rd1, %rd41;
	ld.global.f32 	%f63, [%rd42];
	fma.rn.f32 	%f96, %f62, %f63, %f96;
$L__BB2_28:
	add.s32 	%r85, %r84, 1;
	setp.gt.s32 	%p63, %r85, -1;
	setp.lt.s32 	%p64, %r85, %r99;
	and.pred  	%p65, %p63, %p64;
	and.pred  	%p66, %p1, %p65;
	not.pred 	%p67, %p66;
	@%p67 bra 	$L__BB2_30;
	add.s32 	%r179, %r237, %r7;
	mad.lo.s32 	%r180, %r85, %r98, %r30;
	mad.lo.s32 	%r181, %r180, %r101, %r216;
	mad.lo.s32 	%r182, %r100, %r179, %r100;
	add.s32 	%r183, %r182, %r217;
	mad.lo.s32 	%r184, %r183, %r101, %r216;
	mul.wide.s32 	%rd43, %r184, 4;
	add.s64 	%rd44, %rd2, %rd43;
	ld.global.f32 	%f64, [%rd44];
	mul.wide.s32 	%rd45, %r181, 4;
	add.s64 	%rd46, %rd1, %rd45;
	ld.global.f32 	%f65, [%rd46];
	fma.rn.f32 	%f96, %f64, %f65, %f96;
$L__BB2_30:
	add.s32 	%r86, %r84, 2;
	setp.gt.s32 	%p68, %r86, -1;
	setp.lt.s32 	%p69, %r86, %r99;
	and.pred  	%p70, %p68, %p69;
	and.pred  	%p71, %p1, %p70;
	not.pred 	%p72, %p71;
	@%p72 bra 	$L__BB2_32;
	add.s32 	%r185, %r237, %r7;
	mad.lo.s32 	%r186, %r86, %r98, %r30;
	mad.lo.s32 	%r187, %r186, %r101, %r216;
	add.s32 	%r188, %r185, 2;
	mad.lo.s32 	%r189, %r188, %r100, %r217;
	mad.lo.s32 	%r190, %r189, %r101, %r216;
	mul.wide.s32 	%rd47, %r190, 4;
	add.s64 	%rd48, %rd2, %rd47;
	ld.global.f32 	%f66, [%rd48];
	mul.wide.s32 	%rd49, %r187, 4;
	add.s64 	%rd50, %rd1, %rd49;
	ld.global.f32 	%f67, [%rd50];
	fma.rn.f32 	%f96, %f66, %f67, %f96;
$L__BB2_32:
	add.s32 	%r87, %r84, 3;
	setp.gt.s32 	%p73, %r87, -1;
	setp.lt.s32 	%p74, %r87, %r99;
	and.pred  	%p75, %p73, %p74;
	and.pred  	%p76, %p1, %p75;
	not.pred 	%p77, %p76;
	@%p77 bra 	$L__BB2_34;
	add.s32 	%r191, %r237, %r7;
	mad.lo.s32 	%r192, %r87, %r98, %r30;
	mad.lo.s32 	%r193, %r192, %r101, %r216;
	add.s32 	%r194, %r191, 3;
	mad.lo.s32 	%r195, %r194, %r100, %r217;
	mad.lo.s32 	%r196, %r195, %r101, %r216;
	mul.wide.s32 	%rd51, %r196, 4;
	add.s64 	%rd52, %rd2, %rd51;
	ld.global.f32 	%f68, [%rd52];
	mul.wide.s32 	%rd53, %r193, 4;
	add.s64 	%rd54, %rd1, %rd53;
	ld.global.f32 	%f69, [%rd54];
	fma.rn.f32 	%f96, %f68, %f69, %f96;
$L__BB2_34:
	add.s32 	%r237, %r237, 4;
$L__BB2_35:
	and.b32  	%r197, %r100, 3;
	setp.eq.s32 	%p78, %r197, 0;
	@%p78 bra 	$L__BB2_45;
	setp.eq.s32 	%p79, %r197, 1;
	@%p79 bra 	$L__BB2_42;
	add.s32 	%r90, %r6, %r237;
	setp.gt.s32 	%p80, %r90, -1;
	setp.lt.s32 	%p81, %r90, %r99;
	and.pred  	%p82, %p80, %p81;
	and.pred  	%p83, %p1, %p82;
	not.pred 	%p84, %p83;
	@%p84 bra 	$L__BB2_39;
	mad.lo.s32 	%r198, %r90, %r98, %r30;
	mad.lo.s32 	%r199, %r198, %r101, %r216;
	add.s32 	%r200, %r237, %r7;
	mad.lo.s32 	%r201, %r200, %r100, %r217;
	mad.lo.s32 	%r202, %r201, %r101, %r216;
	mul.wide.s32 	%rd55, %r202, 4;
	add.s64 	%rd56, %rd2, %rd55;
	ld.global.f32 	%f71, [%rd56];
	mul.wide.s32 	%rd57, %r199, 4;
	add.s64 	%rd58, %rd1, %rd57;
	ld.global.f32 	%f72, [%rd58];
	fma.rn.f32 	%f96, %f71, %f72, %f96;
$L__BB2_39:
	add.s32 	%r91, %r90, 1;
	setp.gt.s32 	%p85, %r91, -1;
	setp.lt.s32 	%p86, %r91, %r99;
	and.pred  	%p87, %p85, %p86;
	and.pred  	%p88, %p1, %p87;
	not.pred 	%p89, %p88;
	@%p89 bra 	$L__BB2_41;
	add.s32 	%r203, %r237, %r7;
	mad.lo.s32 	%r204, %r91, %r98, %r30;
	mad.lo.s32 	%r205, %r204, %r101, %r216;
	mad.lo.s32 	%r206, %r100, %r203, %r100;
	add.s32 	%r207, %r206, %r217;
	mad.lo.s32 	%r208, %r207, %r101, %r216;
	mul.wide.s32 	%rd59, %r208, 4;
	add.s64 	%rd60, %rd2, %rd59;
	ld.global.f32 	%f73, [%rd60];
	mul.wide.s32 	%rd61, %r205, 4;
	add.s64 	%rd62, %rd1, %rd61;
	ld.global.f32 	%f74, [%rd62];
	fma.rn.f32 	%f96, %f73, %f74, %f96;
$L__BB2_41:
	add.s32 	%r237, %r237, 2;
$L__BB2_42:
	and.b32  	%r209, %r100, 1;
	setp.eq.b32 	%p90, %r209, 1;
	not.pred 	%p91, %p90;
	@%p91 bra 	$L__BB2_45;
	add.s32 	%r94, %r6, %r237;
	setp.gt.s32 	%p92, %r94, -1;
	setp.lt.s32 	%p93, %r94, %r99;
	and.pred  	%p94, %p92, %p93;
	and.pred  	%p95, %p1, %p94;
	not.pred 	%p96, %p95;
	@%p96 bra 	$L__BB2_45;
	mad.lo.s32 	%r210, %r94, %r98, %r30;
	mad.lo.s32 	%r211, %r210, %r101, %r216;
	add.s32 	%r212, %r237, %r7;
	mad.lo.s32 	%r213, %r212, %r100, %r217;
	mad.lo.s32 	%r214, %r213, %r101, %r216;
	mul.wide.s32 	%rd63, %r214, 4;
	add.s64 	%rd64, %rd2, %rd63;
	ld.global.f32 	%f75, [%rd64];
	mul.wide.s32 	%rd65, %r211, 4;
	add.s64 	%rd66, %rd1, %rd65;
	ld.global.f32 	%f76, [%rd66];
	fma.rn.f32 	%f96, %f75, %f76, %f96;
$L__BB2_45:
	add.s32 	%r217, %r217, 1;
	setp.ne.s32 	%p97, %r217, %r100;
	@%p97 bra 	$L__BB2_5;
	add.s32 	%r216, %r216, 1;
	setp.ne.s32 	%p98, %r216, %r101;
	@%p98 bra 	$L__BB2_4;
$L__BB2_47:
	ld.param.s8 	%rs3, [_Z20conv2DKernelCombinedPfS_S_iiiiibb_param_9];
	mad.lo.s32 	%r215, %r4, %r109, %r1;
	mad.lo.s32 	%r97, %r215, %r102, %r3;
	setp.eq.s16 	%p99, %rs3, 0;
	@%p99 bra 	$L__BB2_49;
	abs.f32 	%f77, %f96;
	mul.f32 	%f78, %f77, 0f4038AA3B;
	ex2.approx.ftz.f32 	%f79, %f78;
	add.f32 	%f80, %f79, 0f3F800000;
	rcp.approx.ftz.f32 	%f81, %f80;
	fma.rn.f32 	%f82, %f81, 0fC0000000, 0f3F800000;
	setp.ge.f32 	%p100, %f77, 0f41102CB4;
	selp.f32 	%f83, 0f3F800000, %f82, %p100;
	copysign.f32 	%f84, %f96, %f83;
	mul.f32 	%f85, %f96, %f96;
	fma.rn.f32 	%f86, %f85, 0f3C80F082, 0fBD563CAE;
	fma.rn.f32 	%f87, %f86, %f85, 0f3E085941;
	fma.rn.f32 	%f88, %f87, %f85, 0fBEAAA9ED;
	fma.rn.f32 	%f89, %f88, %f85, 0f00000000;
	fma.rn.f32 	%f90, %f89, %f96, %f96;
	setp.ge.f32 	%p101, %f77, 0f3F19999A;
	selp.f32 	%f91, %f84, %f90, %p101;
	mul.wide.s32 	%rd67, %r97, 4;
	add.s64 	%rd68, %rd3, %rd67;
	st.global.f32 	[%rd68], %f91;
	bra.uni 	$L__BB2_50;
$L__BB2_49:
	mul.wide.s32 	%rd69, %r97, 4;
	add.s64 	%rd70, %rd3, %rd69;
	st.global.f32 	[%rd70], %f96;
$L__BB2_50:
	ret;

}
	// .globl	_Z13convolution3DPfS_S_iiiibb
.visible .entry _Z13convolution3DPfS_S_iiiibb(
	.param .u64 .ptr .align 1 _Z13convolution3DPfS_S_iiiibb_param_0,
	.param .u64 .ptr .align 1 _Z13convolution3DPfS_S_iiiibb_param_1,
	.param .u64 .ptr .align 1 _Z13convolution3DPfS_S_iiiibb_param_2,
	.param .u32 _Z13convolution3DPfS_S_iiiibb_param_3,
	.param .u32 _Z13convolution3DPfS_S_iiiibb_param_4,
	.param .u32 _Z13convolution3DPfS_S_iiiibb_param_5,
	.param .u32 _Z13convolution3DPfS_S_iiiibb_param_6,
	.param .u8 _Z13convolution3DPfS_S_iiiibb_param_7,
	.param .u8 _Z13convolution3DPfS_S_iiiibb_param_8
)
{
	.reg .pred 	%p<100>;
	.reg .b16 	%rs<4>;
	.reg .b32 	%r<86>;
	.reg .b32 	%f<118>;
	.reg .b64 	%rd<28>;

	ld.param.u64 	%rd11, [_Z13convolution3DPfS_S_iiiibb_param_0];
	ld.param.u64 	%rd12, [_Z13convolution3DPfS_S_iiiibb_param_2];
	ld.param.u32 	%r30, [_Z13convolution3DPfS_S_iiiibb_param_3];
	ld.param.u32 	%r31, [_Z13convolution3DPfS_S_iiiibb_param_4];
	ld.param.u32 	%r32, [_Z13convolution3DPfS_S_iiiibb_param_5];
	ld.param.u32 	%r33, [_Z13convolution3DPfS_S_iiiibb_param_6];
	ld.param.s8 	%rs1, [_Z13convolution3DPfS_S_iiiibb_param_7];
	cvta.to.global.u64 	%rd1, %rd12;
	cvta.to.global.u64 	%rd2, %rd11;
	setp.eq.s16 	%p2, %rs1, 0;
	sub.s32 	%r34, %r30, %r31;
	add.s32 	%r35, %r34, 1;
	selp.b32 	%r36, %r35, %r30, %p2;
	mov.u32 	%r37, %ctaid.x;
	mov.u32 	%r38, %ntid.x;
	mov.u32 	%r39, %tid.x;
	mad.lo.s32 	%r2, %r37, %r38, %r39;
	mov.u32 	%r40, %ctaid.y;
	mov.u32 	%r41, %ntid.y;
	mov.u32 	%r42, %tid.y;
	mad.lo.s32 	%r43, %r40, %r41, %r42;
	mov.u32 	%r4, %ctaid.z;
	max.s32 	%r44, %r2, %r43;
	setp.ge.s32 	%p3, %r44, %r36;
	setp.ge.s32 	%p4, %r4, %r33;
	or.pred  	%p5, %p4, %p3;
	mov.f32 	%f96, 0f00000000;
	@%p5 bra 	$L__BB3_50;
	setp.lt.s32 	%p6, %r32, 1;
	@%p6 bra 	$L__BB3_47;
	setp.eq.s16 	%p7, %rs1, 0;
	setp.lt.s32 	%p8, %r31, 1;
	add.s32 	%r45, %r31, -1;
	shr.u32 	%r46, %r45, 31;
	add.s32 	%r47, %r45, %r46;
	shr.s32 	%r48, %r47, 1;
	selp.b32 	%r5, 0, %r48, %p7;
	sub.s32 	%r6, %r43, %r5;
	@%p8 bra 	$L__BB3_47;
	and.b32  	%r7, %r31, 7;
	and.b32  	%r8, %r31, 2147483640;
	sub.s32 	%r9, %r2, %r5;
	mov.f32 	%f96, 0f00000000;
	mov.b32 	%r80, 0;
$L__BB3_4:
	mul.lo.s32 	%r11, %r80, %r30;
	mad.lo.s32 	%r51, %r32, %r4, %r80;
	mul.lo.s32 	%r12, %r51, %r31;
	mov.b32 	%r81, 0;
$L__BB3_5:
	setp.lt.u32 	%p9, %r31, 8;
	add.s32 	%r53, %r9, %r81;
	setp.gt.s32 	%p10, %r53, -1;
	setp.lt.s32 	%p11, %r53, %r30;
	and.pred  	%p1, %p10, %p11;
	add.s32 	%r54, %r53, %r11;
	mul.lo.s32 	%r14, %r54, %r30;
	add.s32 	%r55, %r12, %r81;
	mul.lo.s32 	%r15, %r55, %r31;
	mov.b32 	%r84, 0;
	@%p9 bra 	$L__BB3_24;
	mov.b32 	%r82, 0;
$L__BB3_7:
	.pragma "nounroll";
	add.s32 	%r17, %r6, %r82;
	setp.gt.s32 	%p12, %r17, -1;
	setp.lt.s32 	%p13, %r17, %r30;
	and.pred  	%p14, %p12, %p13;
	and.pred  	%p15, %p1, %p14;
	add.s32 	%r57, %r17, %r14;
	mul.wide.s32 	%rd13, %r57, 4;
	add.s64 	%rd3, %rd2, %rd13;
	add.s32 	%r58, %r82, %r15;
	mul.wide.s32 	%rd14, %r58, 4;
	add.s64 	%rd4, %rd1, %rd14;
	not.pred 	%p16, %p15;
	@%p16 bra 	$L__BB3_9;
	ld.global.f32 	%f45, [%rd3];
	ld.global.f32 	%f46, [%rd4];
	fma.rn.f32 	%f96, %f45, %f46, %f96;
$L__BB3_9:
	add.s32 	%r59, %r17, 1;
	setp.gt.s32 	%p17, %r59, -1;
	setp.lt.s32 	%p18, %r59, %r30;
	and.pred  	%p19, %p17, %p18;
	and.pred  	%p20, %p1, %p19;
	not.pred 	%p21, %p20;
	@%p21 bra 	$L__BB3_11;
	ld.global.f32 	%f47, [%rd3+4];
	ld.global.f32 	%f48, [%rd4+4];
	fma.rn.f32 	%f96, %f47, %f48, %f96;
$L__BB3_11:
	add.s32 	%r60, %r17, 2;
	setp.gt.s32 	%p22, %r60, -1;
	setp.lt.s32 	%p23, %r60, %r30;
	and.pred  	%p24, %p22, %p23;
	and.pred  	%p25, %p1, %p24;
	not.pred 	%p26, %p25;
	@%p26 bra 	$L__BB3_13;
	ld.global.f32 	%f49, [%rd3+8];
	ld.global.f32 	%f50, [%rd4+8];
	fma.rn.f32 	%f96, %f49, %f50, %f96;
$L__BB3_13:
	add.s32 	%r61, %r17, 3;
	setp.gt.s32 	%p27, %r61, -1;
	setp.lt.s32 	%p28, %r61, %r30;
	and.pred  	%p29, %p27, %p28;
	and.pred  	%p30, %p1, %p29;
	not.pred 	%p31, %p30;
	@%p31 bra 	$L__BB3_15;
	ld.global.f32 	%f51, [%rd3+12];
	ld.global.f32 	%f52, [%rd4+12];
	fma.rn.f32 	%f96, %f51, %f52, %f96;
$L__BB3_15:
	add.s32 	%r62, %r17, 4;
	setp.gt.s32 	%p32, %r62, -1;
	setp.lt.s32 	%p33, %r62, %r30;
	and.pred  	%p34, %p32, %p33;
	and.pred  	%p35, %p1, %p34;
	not.pred 	%p36, %p35;
	@%p36 bra 	$L__BB3_17;
	ld.global.f32 	%f53, [%rd3+16];
	ld.global.f32 	%f54, [%rd4+16];
	fma.rn.f32 	%f96, %f53, %f54, %f96;
$L__BB3_17:
	add.s32 	%r63, %r17, 5;
	setp.gt.s32 	%p37, %r63, -1;
	setp.lt.s32 	%p38, %r63, %r30;
	and.pred  	%p39, %p37, %p38;
	and.pred  	%p40, %p1, %p39;
	not.pred 	%p41, %p40;
	@%p41 bra 	$L__BB3_19;
	ld.global.f32 	%f55, [%rd3+20];
	ld.global.f32 	%f56, [%rd4+20];
	fma.rn.f32 	%f96, %f55, %f56, %f96;
$L__BB3_19:
	add.s32 	%r64, %r17, 6;
	setp.gt.s32 	%p42, %r64, -1;
	setp.lt.s32 	%p43, %r64, %r30;
	and.pred  	%p44, %p42, %p43;
	and.pred  	%p45, %p1, %p44;
	not.pred 	%p46, %p45;
	@%p46 bra 	$L__BB3_21;
	ld.global.f32 	%f57, [%rd3+24];
	ld.global.f32 	%f58, [%rd4+24];
	fma.rn.f32 	%f96, %f57, %f58, %f96;
$L__BB3_21:
	add.s32 	%r65, %r17, 7;
	setp.gt.s32 	%p47, %r65, -1;
	setp.lt.s32 	%p48, %r65, %r30;
	and.pred  	%p49, %p47, %p48;
	and.pred  	%p50, %p1, %p49;
	not.pred 	%p51, %p50;
	@%p51 bra 	$L__BB3_23;
	ld.global.f32 	%f59, [%rd3+28];
	ld.global.f32 	%f60, [%rd4+28];
	fma.rn.f32 	%f96, %f59, %f60, %f96;
$L__BB3_23:
	add.s32 	%r82, %r82, 8;
	setp.ne.s32 	%p52, %r82, %r8;
	mov.u32 	%r84, %r8;
	@%p52 bra 	$L__BB3_7;
$L__BB3_24:
	setp.eq.s32 	%p53, %r7, 0;
	@%p53 bra 	$L__BB3_45;
	add.s32 	%r66, %r7, -1;
	setp.lt.u32 	%p54, %r66, 3;
	@%p54 bra 	$L__BB3_35;
	add.s32 	%r20, %r6, %r84;
	setp.gt.s32 	%p55, %r20, -1;
	setp.lt.s32 	%p56, %r20, %r30;
	and.pred  	%p57, %p55, %p56;
	and.pred  	%p59, %p1, %p57;
	add.s32 	%r67, %r20, %r14;
	mul.wide.s32 	%rd15, %r67, 4;
	add.s64 	%rd5, %rd2, %rd15;
	add.s32 	%r68, %r84, %r15;
	mul.wide.s32 	%rd16, %r68, 4;
	add.s64 	%rd6, %rd1, %rd16;
	not.pred 	%p60, %p59;
	@%p60 bra 	$L__BB3_28;
	ld.global.f32 	%f62, [%rd5];
	ld.global.f32 	%f63, [%rd6];
	fma.rn.f32 	%f96, %f62, %f63, %f96;
$L__BB3_28:
	add.s32 	%r69, %r20, 1;
	setp.gt.s32 	%p61, %r69, -1;
	setp.lt.s32 	%p62, %r69, %r30;
	and.pred  	%p63, %p61, %p62;
	and.pred  	%p64, %p1, %p63;
	not.pred 	%p65, %p64;
	@%p65 bra 	$L__BB3_30;
	ld.global.f32 	%f64, [%rd5+4];
	ld.global.f32 	%f65, [%rd6+4];
	fma.rn.f32 	%f96, %f64, %f65, %f96;
$L__BB3_30:
	add.s32 	%r70, %r20, 2;
	setp.gt.s32 	%p66, %r70, -1;
	setp.lt.s32 	%p67, %r70, %r30;
	and.pred  	%p68, %p66, %p67;
	and.pred  	%p69, %p1, %p68;
	not.pred 	%p70, %p69;
	@%p70 bra 	$L__BB3_32;
	ld.global.f32 	%f66, [%rd5+8];
	ld.global.f32 	%f67, [%rd6+8];
	fma.rn.f32 	%f96, %f66, %f67, %f96;
$L__BB3_32:
	add.s32 	%r71, %r20, 3;
	setp.gt.s32 	%p71, %r71, -1;
	setp.lt.s32 	%p72, %r71, %r30;
	and.pred  	%p73, %p71, %p72;
	and.pred  	%p74, %p1, %p73;
	not.pred 	%p75, %p74;
	@%p75 bra 	$L__BB3_34;
	ld.global.f32 	%f68, [%rd5+12];
	ld.global.f32 	%f69, [%rd6+12];
	fma.rn.f32 	%f96, %f68, %f69, %f96;
$L__BB3_34:
	add.s32 	%r84, %r84, 4;
$L__BB3_35:
	and.b32  	%r72, %r31, 3;
	setp.eq.s32 	%p76, %r72, 0;
	@%p76 bra 	$L__BB3_45;
	setp.eq.s32 	%p77, %r72, 1;
	@%p77 bra 	$L__BB3_42;
	add.s32 	%r23, %r6, %r84;
	setp.gt.s32 	%p78, %r23, -1;
	setp.lt.s32 	%p79, %r23, %r30;
	and.pred  	%p80, %p78, %p79;
	and.pred  	%p81, %p1, %p80;
	add.s32 	%r73, %r23, %r14;
	mul.wide.s32 	%rd17, %r73, 4;
	add.s64 	%rd7, %rd2, %rd17;
	add.s32 	%r74, %r84, %r15;
	mul.wide.s32 	%rd18, %r74, 4;
	add.s64 	%rd8, %rd1, %rd18;
	not.pred 	%p82, %p81;
	@%p82 bra 	$L__BB3_39;
	ld.global.f32 	%f71, [%rd7];
	ld.global.f32 	%f72, [%rd8];
	fma.rn.f32 	%f96, %f71, %f72, %f96;
$L__BB3_39:
	add.s32 	%r75, %r23, 1;
	setp.gt.s32 	%p83, %r75, -1;
	setp.lt.s32 	%p84, %r75, %r30;
	and.pred  	%p85, %p83, %p84;
	and.pred  	%p86, %p1, %p85;
	not.pred 	%p87, %p86;
	@%p87 bra 	$L__BB3_41;
	ld.global.f32 	%f73, [%rd7+4];
	ld.global.f32 	%f74, [%rd8+4];
	fma.rn.f32 	%f96, %f73, %f74, %f96;
$L__BB3_41:
	add.s32 	%r84, %r84, 2;
$L__BB3_42:
	and.b32  	%r76, %r31, 1;
	setp.eq.b32 	%p88, %r76, 1;
	not.pred 	%p89, %p88;
	@%p89 bra 	$L__BB3_45;
	add.s32 	%r26, %r6, %r84;
	setp.gt.s32 	%p90, %r26, -1;
	setp.lt.s32 	%p91, %r26, %r30;
	and.pred  	%p92, %p90, %p91;
	and.pred  	%p93, %p1, %p92;
	not.pred 	%p94, %p93;
	@%p94 bra 	$L__BB3_45;
	add.s32 	%r77, %r26, %r14;
	add.s32 	%r78, %r84, %r15;
	mul.wide.s32 	%rd19, %r77, 4;
	add.s64 	%rd20, %rd2, %rd19;
	ld.global.f32 	%f75, [%rd20];
	mul.wide.s32 	%rd21, %r78, 4;
	add.s64 	%rd22, %rd1, %rd21;
	ld.global.f32 	%f76, [%rd22];
	fma.rn.f32 	%f96, %f75, %f76, %f96;
$L__BB3_45:
	add.s32 	%r81, %r81, 1;
	setp.ne.s32 	%p95, %r81, %r31;
	@%p95 bra 	$L__BB3_5;
	add.s32 	%r80, %r80, 1;
	setp.ne.s32 	%p96, %r80, %r32;
	@%p96 bra 	$L__BB3_4;
$L__BB3_47:
	ld.param.s8 	%rs3, [_Z13convolution3DPfS_S_iiiibb_param_8];
	ld.param.u64 	%rd27, [_Z13convolution3DPfS_S_iiiibb_param_1];
	cvta.to.global.u64 	%rd9, %rd27;
	mad.lo.s32 	%r79, %r36, %r4, %r2;
	mad.lo.s32 	%r29, %r79, %r36, %r43;
	setp.eq.s16 	%p97, %rs3, 0;
	@%p97 bra 	$L__BB3_49;
	abs.f32 	%f77, %f96;
	mul.f32 	%f78, %f77, 0f4038AA3B;
	ex2.approx.ftz.f32 	%f79, %f78;
	add.f32 	%f80, %f79, 0f3F800000;
	rcp.approx.ftz.f32 	%f81, %f80;
	fma.rn.f32 	%f82, %f81, 0fC0000000, 0f3F800000;
	setp.ge.f32 	%p98, %f77, 0f41102CB4;
	selp.f32 	%f83, 0f3F800000, %f82, %p98;
	copysign.f32 	%f84, %f96, %f83;
	mul.f32 	%f85, %f96, %f96;
	fma.rn.f32 	%f86, %f85, 0f3C80F082, 0fBD563CAE;
	fma.rn.f32 	%f87, %f86, %f85, 0f3E085941;
	fma.rn.f32 	%f88, %f87, %f85, 0fBEAAA9ED;
	fma.rn.f32 	%f89, %f88, %f85, 0f00000000;
	fma.rn.f32 	%f90, %f89, %f96, %f96;
	setp.ge.f32 	%p99, %f77, 0f3F19999A;
	selp.f32 	%f91, %f84, %f90, %p99;
	mul.wide.s32 	%rd23, %r29, 4;
	add.s64 	%rd24, %rd9, %rd23;
	st.global.f32 	[%rd24], %f91;
	bra.uni 	$L__BB3_50;
$L__BB3_49:
	mul.wide.s32 	%rd25, %r29, 4;
	add.s64 	%rd26, %rd9, %rd25;
	st.global.f32 	[%rd26], %f96;
$L__BB3_50:
	ret;

}
	// .globl	_Z20averagePoolingKernelPfS_iiiiii
.visible .entry _Z20averagePoolingKernelPfS_iiiiii(
	.param .u64 .ptr .align 1 _Z20averagePoolingKernelPfS_iiiiii_param_0,
	.param .u64 .ptr .align 1 _Z20averagePoolingKernelPfS_iiiiii_param_1,
	.param .u32 _Z20averagePoolingKernelPfS_iiiiii_param_2,
	.param .u32 _Z20averagePoolingKernelPfS_iiiiii_param_3,
	.param .u32 _Z20averagePoolingKernelPfS_iiiiii_param_4,
	.param .u32 _Z20averagePoolingKernelPfS_iiiiii_param_5,
	.param .u32 _Z20averagePoolingKernelPfS_iiiiii_param_6,
	.param .u32 _Z20averagePoolingKernelPfS_iiiiii_param_7
)
{
	.reg .pred 	%p<61>;
	.reg .b32 	%r<203>;
	.reg .b32 	%f<86>;
	.reg .b64 	%rd<39>;

	ld.param.u64 	%rd3, [_Z20averagePoolingKernelPfS_iiiiii_param_0];
	ld.param.u64 	%rd4, [_Z20averagePoolingKernelPfS_iiiiii_param_1];
	ld.param.u32 	%r96, [_Z20averagePoolingKernelPfS_iiiiii_param_2];
	ld.param.u32 	%r97, [_Z20averagePoolingKernelPfS_iiiiii_param_3];
	ld.param.u32 	%r98, [_Z20averagePoolingKernelPfS_iiiiii_param_4];
	ld.param.u32 	%r101, [_Z20averagePoolingKernelPfS_iiiiii_param_5];
	ld.param.u32 	%r99, [_Z20averagePoolingKernelPfS_iiiiii_param_6];
	ld.param.u32 	%r100, [_Z20averagePoolingKernelPfS_iiiiii_param_7];
	cvta.to.global.u64 	%rd1, %rd3;
	cvta.to.global.u64 	%rd2, %rd4;
	mov.u32 	%r103, %ctaid.x;
	mov.u32 	%r104, %ntid.x;
	mov.u32 	%r105, %tid.x;
	mad.lo.s32 	%r1, %r103, %r104, %r105;
	mov.u32 	%r106, %ctaid.y;
	mov.u32 	%r107, %ntid.y;
	mov.u32 	%r108, %tid.y;
	mad.lo.s32 	%r109, %r106, %r107, %r108;
	mov.u32 	%r110, %ctaid.z;
	mov.u32 	%r111, %ntid.z;
	mov.u32 	%r112, %tid.z;
	mad.lo.s32 	%r3, %r110, %r111, %r112;
	setp.ge.s32 	%p1, %r1, %r98;
	setp.ge.s32 	%p2, %r109, %r101;
	or.pred  	%p3, %p1, %p2;
	setp.ge.s32 	%p4, %r3, %r99;
	or.pred  	%p5, %p3, %p4;
	@%p5 bra 	$L__BB4_48;
	mul.lo.s32 	%r165, %r100, %r1;
	mul.lo.s32 	%r5, %r100, %r109;
	setp.lt.s32 	%p6, %r100, 1;
	mov.b32 	%r201, 0;
	mov.f32 	%f84, 0f00000000;
	@%p6 bra 	$L__BB4_45;
	add.s32 	%r115, %r5, %r100;
	add.s32 	%r116, %r5, 1;
	max.s32 	%r117, %r115, %r116;
	sub.s32 	%r118, %r117, %r5;
	and.b32  	%r6, %r118, 7;
	and.b32  	%r7, %r118, 3;
	sub.s32 	%r8, %r5, %r117;
	and.b32  	%r9, %r118, 1;
	add.s32 	%r10, %r5, 3;
	add.s32 	%r119, %r5, 7;
	mul.lo.s32 	%r11, %r96, %r119;
	mul.lo.s32 	%r120, %r99, %r96;
	shl.b32 	%r12, %r120, 3;
	mad.lo.s32 	%r13, %r96, %r5, %r96;
	mul.lo.s32 	%r121, %r100, %r96;
	mul.lo.s32 	%r14, %r121, %r109;
	and.b32  	%r122, %r118, -8;
	neg.s32 	%r15, %r122;
	add.s32 	%r16, %r165, %r100;
	mov.f32 	%f84, 0f00000000;
	mov.b32 	%r201, 0;
$L__BB4_3:
	setp.gt.u32 	%p7, %r8, -8;
	mov.u32 	%r194, %r5;
	@%p7 bra 	$L__BB4_23;
	add.s32 	%r124, %r11, %r165;
	mad.lo.s32 	%r175, %r99, %r124, %r3;
	add.s32 	%r125, %r5, 6;
	mad.lo.s32 	%r126, %r96, %r125, %r165;
	mad.lo.s32 	%r174, %r99, %r126, %r3;
	add.s32 	%r127, %r5, 5;
	mad.lo.s32 	%r128, %r96, %r127, %r165;
	mad.lo.s32 	%r173, %r99, %r128, %r3;
	add.s32 	%r129, %r5, 4;
	mad.lo.s32 	%r130, %r96, %r129, %r165;
	mad.lo.s32 	%r172, %r99, %r130, %r3;
	mad.lo.s32 	%r131, %r96, %r10, %r165;
	mad.lo.s32 	%r171, %r99, %r131, %r3;
	add.s32 	%r132, %r5, 2;
	mad.lo.s32 	%r133, %r96, %r132, %r165;
	mad.lo.s32 	%r170, %r99, %r133, %r3;
	add.s32 	%r134, %r13, %r165;
	mad.lo.s32 	%r169, %r99, %r134, %r3;
	add.s32 	%r135, %r14, %r165;
	mad.lo.s32 	%r168, %r99, %r135, %r3;
	mov.u32 	%r167, %r15;
	mov.u32 	%r176, %r10;
$L__BB4_5:
	.pragma "nounroll";
	setp.ge.s32 	%p8, %r165, %r96;
	add.s32 	%r136, %r176, -3;
	setp.ge.s32 	%p9, %r136, %r97;
	or.pred  	%p10, %p8, %p9;
	@%p10 bra 	$L__BB4_7;
	mul.wide.s32 	%rd5, %r168, 4;
	add.s64 	%rd6, %rd1, %rd5;
	ld.global.f32 	%f43, [%rd6];
	add.f32 	%f84, %f84, %f43;
	add.s32 	%r201, %r201, 1;
$L__BB4_7:
	add.s32 	%r137, %r176, -2;
	setp.ge.s32 	%p12, %r137, %r97;
	or.pred  	%p13, %p8, %p12;
	@%p13 bra 	$L__BB4_9;
	mul.wide.s32 	%rd7, %r169, 4;
	add.s64 	%rd8, %rd1, %rd7;
	ld.global.f32 	%f44, [%rd8];
	add.f32 	%f84, %f84, %f44;
	add.s32 	%r201, %r201, 1;
$L__BB4_9:
	add.s32 	%r138, %r176, -1;
	setp.ge.s32 	%p15, %r138, %r97;
	or.pred  	%p16, %p8, %p15;
	@%p16 bra 	$L__BB4_11;
	mul.wide.s32 	%rd9, %r170, 4;
	add.s64 	%rd10, %rd1, %rd9;
	ld.global.f32 	%f45, [%rd10];
	add.f32 	%f84, %f84, %f45;
	add.s32 	%r201, %r201, 1;
$L__BB4_11:
	setp.ge.s32 	%p18, %r176, %r97;
	or.pred  	%p19, %p8, %p18;
	@%p19 bra 	$L__BB4_13;
	mul.wide.s32 	%rd11, %r171, 4;
	add.s64 	%rd12, %rd1, %rd11;
	ld.global.f32 	%f46, [%rd12];
	add.f32 	%f84, %f84, %f46;
	add.s32 	%r201, %r201, 1;
$L__BB4_13:
	add.s32 	%r139, %r176, 1;
	setp.ge.s32 	%p21, %r139, %r97;
	or.pred  	%p22, %p8, %p21;
	@%p22 bra 	$L__BB4_15;
	mul.wide.s32 	%rd13, %r172, 4;
	add.s64 	%rd14, %rd1, %rd13;
	ld.global.f32 	%f47, [%rd14];
	add.f32 	%f84, %f84, %f47;
	add.s32 	%r201, %r201, 1;
$L__BB4_15:
	add.s32 	%r140, %r176, 2;
	setp.ge.s32 	%p24, %r140, %r97;
	or.pred  	%p25, %p8, %p24;
	@%p25 bra 	$L__BB4_17;
	mul.wide.s32 	%rd15, %r173, 4;
	add.s64 	%rd16, %rd1, %rd15;
	ld.global.f32 	%f48, [%rd16];
	add.f32 	%f84, %f84, %f48;
	add.s32 	%r201, %r201, 1;
$L__BB4_17:
	add.s32 	%r141, %r176, 3;
	setp.ge.s32 	%p27, %r141, %r97;
	or.pred  	%p28, %p8, %p27;
	@%p28 bra 	$L__BB4_19;
	mul.wide.s32 	%rd17, %r174, 4;
	add.s64 	%rd18, %rd1, %rd17;
	ld.global.f32 	%f49, [%rd18];
	add.f32 	%f84, %f84, %f49;
	add.s32 	%r201, %r201, 1;
$L__BB4_19:
	add.s32 	%r142, %r176, 4;
	setp.ge.s32 	%p30, %r142, %r97;
	or.pred  	%p31, %p8, %p30;
	@%p31 bra 	$L__BB4_21;
	mul.wide.s32 	%rd19, %r175, 4;
	add.s64 	%rd20, %rd1, %rd19;
	ld.global.f32 	%f50, [%rd20];
	add.f32 	%f84, %f84, %f50;
	add.s32 	%r201, %r201, 1;
$L__BB4_21:
	add.s32 	%r176, %r176, 8;
	add.s32 	%r175, %r175, %r12;
	add.s32 	%r174, %r174, %r12;
	add.s32 	%r173, %r173, %r12;
	add.s32 	%r172, %r172, %r12;
	add.s32 	%r171, %r171, %r12;
	add.s32 	%r170, %r170, %r12;
	add.s32 	%r169, %r169, %r12;
	add.s32 	%r168, %r168, %r12;
	add.s32 	%r167, %r167, 8;
	setp.ne.s32 	%p32, %r167, 0;
	@%p32 bra 	$L__BB4_5;
	add.s32 	%r194, %r176, -3;
$L__BB4_23:
	setp.eq.s32 	%p33, %r6, 0;
	@%p33 bra 	$L__BB4_44;
	add.s32 	%r144, %r6, -1;
	setp.lt.u32 	%p34, %r144, 3;
	@%p34 bra 	$L__BB4_34;
	setp.ge.s32 	%p35, %r165, %r96;
	setp.ge.s32 	%p36, %r194, %r97;
	or.pred  	%p37, %p35, %p36;
	@%p37 bra 	$L__BB4_27;
	mad.lo.s32 	%r145, %r194, %r96, %r165;
	mad.lo.s32 	%r146, %r145, %r99, %r3;
	mul.wide.s32 	%rd21, %r146, 4;
	add.s64 	%rd22, %rd1, %rd21;
	ld.global.f32 	%f52, [%rd22];
	add.f32 	%f84, %f84, %f52;
	add.s32 	%r201, %r201, 1;
$L__BB4_27:
	add.s32 	%r70, %r194, 1;
	setp.ge.s32 	%p39, %r70, %r97;
	or.pred  	%p40, %p35, %p39;
	@%p40 bra 	$L__BB4_29;
	mad.lo.s32 	%r147, %r70, %r96, %r165;
	mad.lo.s32 	%r148, %r147, %r99, %r3;
	mul.wide.s32 	%rd23, %r148, 4;
	add.s64 	%rd24, %rd1, %rd23;
	ld.global.f32 	%f53, [%rd24];
	add.f32 	%f84, %f84, %f53;
	add.s32 	%r201, %r201, 1;
$L__BB4_29:
	add.s32 	%r73, %r194, 2;
	setp.ge.s32 	%p42, %r73, %r97;
	or.pred  	%p43, %p35, %p42;
	@%p43 bra 	$L__BB4_31;
	mad.lo.s32 	%r149, %r73, %r96, %r165;
	mad.lo.s32 	%r150, %r149, %r99, %r3;
	mul.wide.s32 	%rd25, %r150, 4;
	add.s64 	%rd26, %rd1, %rd25;
	ld.global.f32 	%f54, [%rd26];
	add.f32 	%f84, %f84, %f54;
	add.s32 	%r201, %r201, 1;
$L__BB4_31:
	add.s32 	%r76, %r194, 3;
	setp.ge.s32 	%p45, %r76, %r97;
	or.pred  	%p46, %p35, %p45;
	@%p46 bra 	$L__BB4_33;
	mad.lo.s32 	%r151, %r76, %r96, %r165;
	mad.lo.s32 	%r152, %r151, %r99, %r3;
	mul.wide.s32 	%rd27, %r152, 4;
	add.s64 	%rd28, %rd1, %rd27;
	ld.global.f32 	%f55, [%rd28];
	add.f32 	%f84, %f84, %f55;
	add.s32 	%r201, %r201, 1;
$L__BB4_33:
	add.s32 	%r194, %r194, 4;
$L__BB4_34:
	setp.eq.s32 	%p47, %r7, 0;
	@%p47 bra 	$L__BB4_44;
	setp.eq.s32 	%p48, %r7, 1;
	@%p48 bra 	$L__BB4_41;
	setp.ge.s32 	%p49, %r165, %r96;
	setp.ge.s32 	%p50, %r194, %r97;
	or.pred  	%p51, %p49, %p50;
	@%p51 bra 	$L__BB4_38;
	mad.lo.s32 	%r154, %r194, %r96, %r165;
	mad.lo.s32 	%r155, %r154, %r99, %r3;
	mul.wide.s32 	%rd29, %r155, 4;
	add.s64 	%rd30, %rd1, %rd29;
	ld.global.f32 	%f57, [%rd30];
	add.f32 	%f84, %f84, %f57;
	add.s32 	%r201, %r201, 1;
$L__BB4_38:
	add.s32 	%r85, %r194, 1;
	setp.ge.s32 	%p53, %r85, %r97;
	or.pred  	%p54, %p49, %p53;
	@%p54 bra 	$L__BB4_40;
	mad.lo.s32 	%r156, %r85, %r96, %r165;
	mad.lo.s32 	%r157, %r156, %r99, %r3;
	mul.wide.s32 	%rd31, %r157, 4;
	add.s64 	%rd32, %rd1, %rd31;
	ld.global.f32 	%f58, [%rd32];
	add.f32 	%f84, %f84, %f58;
	add.s32 	%r201, %r201, 1;
$L__BB4_40:
	add.s32 	%r194, %r194, 2;
$L__BB4_41:
	setp.eq.s32 	%p55, %r9, 0;
	@%p55 bra 	$L__BB4_44;
	setp.ge.s32 	%p56, %r165, %r96;
	setp.ge.s32 	%p57, %r194, %r97;
	or.pred  	%p58, %p56, %p57;
	@%p58 bra 	$L__BB4_44;
	mad.lo.s32 	%r158, %r194, %r96, %r165;
	mad.lo.s32 	%r159, %r158, %r99, %r3;
	mul.wide.s32 	%rd33, %r159, 4;
	add.s64 	%rd34, %rd1, %rd33;
	ld.global.f32 	%f59, [%rd34];
	add.f32 	%f84, %f84, %f59;
	add.s32 	%r201, %r201, 1;
$L__BB4_44:
	add.s32 	%r165, %r165, 1;
	setp.lt.s32 	%p59, %r165, %r16;
	@%p59 bra 	$L__BB4_3;
$L__BB4_45:
	setp.eq.s32 	%p60, %r201, 0;
	@%p60 bra 	$L__BB4_47;
	cvt.rn.f32.s32 	%f60, %r201;
	div.rn.f32 	%f61, %f84, %f60;
	mad.lo.s32 	%r160, %r98, %r109, %r1;
	mad.lo.s32 	%r161, %r160, %r99, %r3;
	mul.wide.s32 	%rd35, %r161, 4;
	add.s64 	%rd36, %rd2, %rd35;
	st.global.f32 	[%rd36], %f61;
	bra.uni 	$L__BB4_48;
$L__BB4_47:
	mad.lo.s32 	%r162, %r98, %r109, %r1;
	mad.lo.s32 	%r163, %r162, %r99, %r3;
	mul.wide.s32 	%rd37, %r163, 4;
	add.s64 	%rd38, %rd2, %rd37;
	mov.b32 	%r164, 0;
	st.global.u32 	[%rd38], %r164;
$L__BB4_48:
	ret;

}
	// .globl	_Z16denseLayerKernelPfS_S_S_iib
.visible .entry _Z16denseLayerKernelPfS_S_S_iib(
	.param .u64 .ptr .align 1 _Z16denseLayerKernelPfS_S_S_iib_param_0,
	.param .u64 .ptr .align 1 _Z16denseLayerKernelPfS_S_S_iib_param_1,
	.param .u64 .ptr .align 1 _Z16denseLayerKernelPfS_S_S_iib_param_2,
	.param .u64 .ptr .align 1 _Z16denseLayerKernelPfS_S_S_iib_param_3,
	.param .u32 _Z16denseLayerKernelPfS_S_S_iib_param_4,
	.param .u32 _Z16denseLayerKernelPfS_S_S_iib_param_5,
	.param .u8 _Z16denseLayerKernelPfS_S_S_iib_param_6
)
{
	.reg .pred 	%p<15>;
	.reg .b16 	%rs<2>;
	.reg .b32 	%r<38>;
	.reg .b32 	%f<133>;
	.reg .b64 	%rd<35>;

	ld.param.u64 	%rd12, [_Z16denseLayerKernelPfS_S_S_iib_param_0];
	ld.param.u64 	%rd10, [_Z16denseLayerKernelPfS_S_S_iib_param_1];
	ld.param.u64 	%rd13, [_Z16denseLayerKernelPfS_S_S_iib_param_2];
	ld.param.u64 	%rd11, [_Z16denseLayerKernelPfS_S_S_iib_param_3];
	ld.param.u32 	%r23, [_Z16denseLayerKernelPfS_S_S_iib_param_4];
	ld.param.u32 	%r24, [_Z16denseLayerKernelPfS_S_S_iib_param_5];
	ld.param.s8 	%rs1, [_Z16denseLayerKernelPfS_S_S_iib_param_6];
	cvta.to.global.u64 	%rd1, %rd12;
	cvta.to.global.u64 	%rd2, %rd13;
	mov.u32 	%r25, %ctaid.x;
	mov.u32 	%r26, %ntid.x;
	mov.u32 	%r27, %tid.x;
	mad.lo.s32 	%r1, %r25, %r26, %r27;
	setp.ge.s32 	%p1, %r1, %r24;
	@%p1 bra 	$L__BB5_19;
	setp.lt.s32 	%p2, %r23, 1;
	mov.f32 	%f130, 0f00000000;
	@%p2 bra 	$L__BB5_14;
	mul.lo.s32 	%r2, %r23, %r1;
	and.b32  	%r3, %r23, 15;
	setp.lt.u32 	%p3, %r23, 16;
	mov.f32 	%f130, 0f00000000;
	mov.b32 	%r34, 0;
	@%p3 bra 	$L__BB5_5;
	and.b32  	%r34, %r23, 2147483632;
	neg.s32 	%r32, %r34;
	add.s64 	%rd3, %rd2, 32;
	add.s64 	%rd33, %rd1, 32;
	mov.f32 	%f130, 0f00000000;
	mov.u32 	%r31, %r2;
$L__BB5_4:
	.pragma "nounroll";
	mul.wide.s32 	%rd14, %r31, 4;
	add.s64 	%rd15, %rd3, %rd14;
	ld.global.f32 	%f22, [%rd15+-32];
	ld.global.f32 	%f23, [%rd33+-32];
	fma.rn.f32 	%f24, %f22, %f23, %f130;
	ld.global.f32 	%f25, [%rd15+-28];
	ld.global.f32 	%f26, [%rd33+-28];
	fma.rn.f32 	%f27, %f25, %f26, %f24;
	ld.global.f32 	%f28, [%rd15+-24];
	ld.global.f32 	%f29, [%rd33+-24];
	fma.rn.f32 	%f30, %f28, %f29, %f27;
	ld.global.f32 	%f31, [%rd15+-20];
	ld.global.f32 	%f32, [%rd33+-20];
	fma.rn.f32 	%f33, %f31, %f32, %f30;
	ld.global.f32 	%f34, [%rd15+-16];
	ld.global.f32 	%f35, [%rd33+-16];
	fma.rn.f32 	%f36, %f34, %f35, %f33;
	ld.global.f32 	%f37, [%rd15+-12];
	ld.global.f32 	%f38, [%rd33+-12];
	fma.rn.f32 	%f39, %f37, %f38, %f36;
	ld.global.f32 	%f40, [%rd15+-8];
	ld.global.f32 	%f41, [%rd33+-8];
	fma.rn.f32 	%f42, %f40, %f41, %f39;
	ld.global.f32 	%f43, [%rd15+-4];
	ld.global.f32 	%f44, [%rd33+-4];
	fma.rn.f32 	%f45, %f43, %f44, %f42;
	ld.global.f32 	%f46, [%rd15];
	ld.global.f32 	%f47, [%rd33];
	fma.rn.f32 	%f48, %f46, %f47, %f45;
	ld.global.f32 	%f49, [%rd15+4];
	ld.global.f32 	%f50, [%rd33+4];
	fma.rn.f32 	%f51, %f49, %f50, %f48;
	ld.global.f32 	%f52, [%rd15+8];
	ld.global.f32 	%f53, [%rd33+8];
	fma.rn.f32 	%f54, %f52, %f53, %f51;
	ld.global.f32 	%f55, [%rd15+12];
	ld.global.f32 	%f56, [%rd33+12];
	fma.rn.f32 	%f57, %f55, %f56, %f54;
	ld.global.f32 	%f58, [%rd15+16];
	ld.global.f32 	%f59, [%rd33+16];
	fma.rn.f32 	%f60, %f58, %f59, %f57;
	ld.global.f32 	%f61, [%rd15+20];
	ld.global.f32 	%f62, [%rd33+20];
	fma.rn.f32 	%f63, %f61, %f62, %f60;
	ld.global.f32 	%f64, [%rd15+24];
	ld.global.f32 	%f65, [%rd33+24];
	fma.rn.f32 	%f66, %f64, %f65, %f63;
	ld.global.f32 	%f67, [%rd15+28];
	ld.global.f32 	%f68, [%rd33+28];
	fma.rn.f32 	%f130, %f67, %f68, %f66;
	add.s32 	%r32, %r32, 16;
	add.s32 	%r31, %r31, 16;
	add.s64 	%rd33, %rd33, 64;
	setp.ne.s32 	%p4, %r32, 0;
	@%p4 bra 	$L__BB5_4;
$L__BB5_5:
	setp.eq.s32 	%p5, %r3, 0;
	@%p5 bra 	$L__BB5_14;
	and.b32  	%r11, %r23, 7;
	setp.lt.u32 	%p6, %r3, 8;
	@%p6 bra 	$L__BB5_8;
	add.s32 	%r29, %r34, %r2;
	mul.wide.s32 	%rd16, %r29, 4;
	add.s64 	%rd17, %rd2, %rd16;
	ld.global.f32 	%f70, [%rd17];
	mul.wide.u32 	%rd18, %r34, 4;
	add.s64 	%rd19, %rd1, %rd18;
	ld.global.f32 	%f71, [%rd19];
	fma.rn.f32 	%f72, %f70, %f71, %f130;
	ld.global.f32 	%f73, [%rd17+4];
	ld.global.f32 	%f74, [%rd19+4];
	fma.rn.f32 	%f75, %f73, %f74, %f72;
	ld.global.f32 	%f76, [%rd17+8];
	ld.global.f32 	%f77, [%rd19+8];
	fma.rn.f32 	%f78, %f76, %f77, %f75;
	ld.global.f32 	%f79, [%rd17+12];
	ld.global.f32 	%f80, [%rd19+12];
	fma.rn.f32 	%f81, %f79, %f80, %f78;
	ld.global.f32 	%f82, [%rd17+16];
	ld.global.f32 	%f83, [%rd19+16];
	fma.rn.f32 	%f84, %f82, %f83, %f81;
	ld.global.f32 	%f85, [%rd17+20];
	ld.global.f32 	%f86, [%rd19+20];
	fma.rn.f32 	%f87, %f85, %f86, %f84;
	ld.global.f32 	%f88, [%rd17+24];
	ld.global.f32 	%f89, [%rd19+24];
	fma.rn.f32 	%f90, %f88, %f89, %f87;
	ld.global.f32 	%f91, [%rd17+28];
	ld.global.f32 	%f92, [%rd19+28];
	fma.rn.f32 	%f130, %f91, %f92, %f90;
	add.s32 	%r34, %r34, 8;
$L__BB5_8:
	setp.eq.s32 	%p7, %r11, 0;
	@%p7 bra 	$L__BB5_14;
	and.b32  	%r14, %r23, 3;
	setp.lt.u32 	%p8, %r11, 4;
	@%p8 bra 	$L__BB5_11;
	add.s32 	%r30, %r34, %r2;
	mul.wide.s32 	%rd20, %r30, 4;
	add.s64 	%rd21, %rd2, %rd20;
	ld.global.f32 	%f94, [%rd21];
	mul.wide.u32 	%rd22, %r34, 4;
	add.s64 	%rd23, %rd1, %rd22;
	ld.global.f32 	%f95, [%rd23];
	fma.rn.f32 	%f96, %f94, %f95, %f130;
	ld.global.f32 	%f97, [%rd21+4];
	ld.global.f32 	%f98, [%rd23+4];
	fma.rn.f32 	%f99, %f97, %f98, %f96;
	ld.global.f32 	%f100, [%rd21+8];
	ld.global.f32 	%f101, [%rd23+8];
	fma.rn.f32 	%f102, %f100, %f101, %f99;
	ld.global.f32 	%f103, [%rd21+12];
	ld.global.f32 	%f104, [%rd23+12];
	fma.rn.f32 	%f130, %f103, %f104, %f102;
	add.s32 	%r34, %r34, 4;
$L__BB5_11:
	setp.eq.s32 	%p9, %r14, 0;
	@%p9 bra 	$L__BB5_14;
	mul.wide.u32 	%rd24, %r34, 4;
	add.s64 	%rd34, %rd1, %rd24;
	add.s32 	%r37, %r34, %r2;
	neg.s32 	%r36, %r14;
$L__BB5_13:
	.pragma "nounroll";
	mul.wide.s32 	%rd25, %r37, 4;
	add.s64 	%rd26, %rd2, %rd25;
	ld.global.f32 	%f105, [%rd26];
	ld.global.f32 	%f106, [%rd34];
	fma.rn.f32 	%f130, %f105, %f106, %f130;
	add.s64 	%rd34, %rd34, 4;
	add.s32 	%r37, %r37, 1;
	add.s32 	%r36, %r36, 1;
	setp.ne.s32 	%p10, %r36, 0;
	@%p10 bra 	$L__BB5_13;
$L__BB5_14:
	setp.eq.s64 	%p11, %rd11, 0;
	@%p11 bra 	$L__BB5_16;
	cvta.to.global.u64 	%rd27, %rd11;
	mul.wide.s32 	%rd28, %r1, 4;
	add.s64 	%rd29, %rd27, %rd28;
	ld.global.f32 	%f107, [%rd29];
	add.f32 	%f130, %f130, %f107;
$L__BB5_16:
	setp.eq.s16 	%p12, %rs1, 0;
	@%p12 bra 	$L__BB5_18;
	abs.f32 	%f108, %f130;
	mul.f32 	%f109, %f108, 0f4038AA3B;
	ex2.approx.ftz.f32 	%f110, %f109;
	add.f32 	%f111, %f110, 0f3F800000;
	rcp.approx.ftz.f32 	%f112, %f111;
	fma.rn.f32 	%f113, %f112, 0fC0000000, 0f3F800000;
	setp.ge.f32 	%p13, %f108, 0f41102CB4;
	selp.f32 	%f114, 0f3F800000, %f113, %p13;
	copysign.f32 	%f115, %f130, %f114;
	mul.f32 	%f116, %f130, %f130;
	fma.rn.f32 	%f117, %f116, 0f3C80F082, 0fBD563CAE;
	fma.rn.f32 	%f118, %f117, %f116, 0f3E085941;
	fma.rn.f32 	%f119, %f118, %f116, 0fBEAAA9ED;
	fma.rn.f32 	%f120, %f119, %f116, 0f00000000;
	fma.rn.f32 	%f121, %f120, %f130, %f130;
	setp.ge.f32 	%p14, %f108, 0f3F19999A;
	selp.f32 	%f130, %f115, %f121, %p14;
$L__BB5_18:
	cvta.to.global.u64 	%rd30, %rd10;
	mul.wide.s32 	%rd31, %r1, 4;
	add.s64 	%rd32, %rd30, %rd31;
	st.global.f32 	[%rd32], %f130;
$L__BB5_19:
	ret;

}


// ===== COMPILED SASS (sm_100) =====

	.target	sm_100

	.elftype	@"ET_EXEC"


//--------------------- .note.nv.tkinfo           --------------------------
	.section	.note.nv.tkinfo,"",@"SHT_NOTE"
	.sectionflags	@"SHF_NOTE_NV_TKINFO"
	.tkinfo
        /*0018*/ 	.word	0x00000002
        /*0030*/ 	.string	""
        /*0030*/ 	.string	"ptxas"
        /*0030*/ 	.string	"Cuda compilation tools, release 13.0, V13.0.88"
        /*0030*/ 	.string	"Build cuda_13.0.r13.0/compiler.36424714_0"
        /*0030*/ 	.string	"-arch sm_100 -m 64 "



//--------------------- .note.nv.cuinfo           --------------------------
	.section	.note.nv.cuinfo,"",@"SHT_NOTE"
	.sectionflags	@"SHF_NOTE_NV_CUINFO"
        /*0018*/ 	.short	0x0002
        /*001a*/ 	.short	0x0064
        /*001c*/ 	.short	0x0082
	.zero		2


//--------------------- .nv.info                  --------------------------
	.section	.nv.info,"",@"SHT_CUDA_INFO"
	.align	4


	//----- nvinfo : EIATTR_REGCOUNT
	.align		4
        /*0000*/ 	.byte	0x04, 0x2f
        /*0002*/ 	.short	(.L_1 - .L_0)
	.align		4
.L_0:
        /*0004*/ 	.word	index@(_Z12conv2DKernelPfS_S_iiiiib)
        /*0008*/ 	.word	0x00000028


	//----- nvinfo : EIATTR_FRAME_SIZE
	.align		4
.L_1:
        /*000c*/ 	.byte	0x04, 0x11
        /*000e*/ 	.short	(.L_3 - .L_2)
	.align		4
.L_2:
        /*0010*/ 	.word	index@(_Z12conv2DKernelPfS_S_iiiiib)
        /*0014*/ 	.word	0x00000000


	//----- nvinfo : EIATTR_REGCOUNT
	.align		4
.L_3:
        /*0018*/ 	.byte	0x04, 0x2f
        /*001a*/ 	.short	(.L_5 - .L_4)
	.align		4
.L_4:
        /*001c*/ 	.word	index@(_Z23conv2DKernelSamePaddingPfS_S_iiiiib)
        /*0020*/ 	.word	0x00000028


	//----- nvinfo : EIATTR_FRAME_SIZE
	.align		4
.L_5:
        /*0024*/ 	.byte	0x04, 0x11
        /*0026*/ 	.short	(.L_7 - .L_6)
	.align		4
.L_6:
        /*0028*/ 	.word	index@(_Z23conv2DKernelSamePaddingPfS_S_iiiiib)
        /*002c*/ 	.word	0x00000000


	//----- nvinfo : EIATTR_REGCOUNT
	.align		4
.L_7:
        /*0030*/ 	.byte	0x04, 0x2f
        /*0032*/ 	.short	(.L_9 - .L_8)
	.align		4
.L_8:
        /*0034*/ 	.word	index@(_Z20conv2DKernelCombinedPfS_S_iiiiibb)
        /*0038*/ 	.word	0x00000028


	//----- nvinfo : EIATTR_FRAME_SIZE
	.align		4
.L_9:
        /*003c*/ 	.byte	0x04, 0x11
        /*003e*/ 	.short	(.L_11 - .L_10)
	.align		4
.L_10:
        /*0040*/ 	.word	index@(_Z20conv2DKernelCombinedPfS_S_iiiiibb)
        /*0044*/ 	.word	0x00000000


	//----- nvinfo : EIATTR_REGCOUNT
	.align		4
.L_11:
        /*0048*/ 	.byte	0x04, 0x2f
        /*004a*/ 	.short	(.L_13 - .L_12)
	.align		4
.L_12:
        /*004c*/ 	.word	index@(_Z13convolution3DPfS_S_iiiibb)
        /*0050*/ 	.word	0x0000001c


	//----- nvinfo : EIATTR_FRAME_SIZE
	.align		4
.L_13:
        /*0054*/ 	.byte	0x04, 0x11
        /*0056*/ 	.short	(.L_15 - .L_14)
	.align		4
.L_14:
        /*0058*/ 	.word	index@(_Z13convolution3DPfS_S_iiiibb)
        /*005c*/ 	.word	0x00000000


	//----- nvinfo : EIATTR_REGCOUNT
	.align		4
.L_15:
        /*0060*/ 	.byte	0x04, 0x2f
        /*0062*/ 	.short	(.L_17 - .L_16)
	.align		4
.L_16:
        /*0064*/ 	.word	index@(_Z20averagePoolingKernelPfS_iiiiii)
        /*0068*/ 	.word	0x0000001f


	//----- nvinfo : EIATTR_FRAME_SIZE
	.align		4
.L_17:
        /*006c*/ 	.byte	0x04, 0x11
        /*006e*/ 	.short	(.L_19 - .L_18)
	.align		4
.L_18:
        /*0070*/ 	.word	index@($__internal_0_$__cuda_sm3x_div_rn_noftz_f32_slowpath)
        /*0074*/ 	.word	0x00000000


	//----- nvinfo : EIATTR_FRAME_SIZE
	.align		4
.L_19:
        /*0078*/ 	.byte	0x04, 0x11
        /*007a*/ 	.short	(.L_21 - .L_20)
	.align		4
.L_20:
        /*007c*/ 	.word	index@(_Z20averagePoolingKernelPfS_iiiiii)
        /*0080*/ 	.word	0x00000000


	//----- nvinfo : EIATTR_REGCOUNT
	.align		4
.L_21:
        /*0084*/ 	.byte	0x04, 0x2f
        /*0086*/ 	.short	(.L_23 - .L_22)
	.align		4
.L_22:
        /*0088*/ 	.word	index@(_Z16denseLayerKernelPfS_S_S_iib)
        /*008c*/ 	.word	0x0000001e


	//----- nvinfo : EIATTR_FRAME_SIZE
	.align		4
.L_23:
        /*0090*/ 	.byte	0x04, 0x11
        /*0092*/ 	.short	(.L_25 - .L_24)
	.align		4
.L_24:
        /*0094*/ 	.word	index@(_Z16denseLayerKernelPfS_S_S_iib)
        /*0098*/ 	.word	0x00000000


	//----- nvinfo : EIATTR_MIN_STACK_SIZE
	.align		4
.L_25:
        /*009c*/ 	.byte	0x04, 0x12
        /*009e*/ 	.short	(.L_27 - .L_26)
	.align		4
.L_26:
        /*00a0*/ 	.word	index@(_Z16denseLayerKernelPfS_S_S_iib)
        /*00a4*/ 	.word	0x00000000


	//----- nvinfo : EIATTR_MIN_STACK_SIZE
	.align		4
.L_27:
        /*00a8*/ 	.byte	0x04, 0x12
        /*00aa*/ 	.short	(.L_29 - .L_28)
	.align		4
.L_28:
        /*00ac*/ 	.word	index@(_Z20averagePoolingKernelPfS_iiiiii)
        /*00b0*/ 	.word	0x00000000


	//----- nvinfo : EIATTR_MIN_STACK_SIZE
	.align		4
.L_29:
        /*00b4*/ 	.byte	0x04, 0x12
        /*00b6*/ 	.short	(.L_31 - .L_30)
	.align		4
.L_30:
        /*00b8*/ 	.word	index@(_Z13convolution3DPfS_S_iiiibb)
        /*00bc*/ 	.word	0x00000000


	//----- nvinfo : EIATTR_MIN_STACK_SIZE
	.align		4
.L_31:
        /*00c0*/ 	.byte	0x04, 0x12
        /*00c2*/ 	.short	(.L_33 - .L_32)
	.align		4
.L_32:
        /*00c4*/ 	.word	index@(_Z20conv2DKernelCombinedPfS_S_iiiiibb)
        /*00c8*/ 	.word	0x00000000


	//----- nvinfo : EIATTR_MIN_STACK_SIZE
	.align		4
.L_33:
        /*00cc*/ 	.byte	0x04, 0x12
        /*00ce*/ 	.short	(.L_35 - .L_34)
	.align		4
.L_34:
        /*00d0*/ 	.word	index@(_Z23conv2DKernelSamePaddingPfS_S_iiiiib)
        /*00d4*/ 	.word	0x00000000


	//----- nvinfo : EIATTR_MIN_STACK_SIZE
	.align		4
.L_35:
        /*00d8*/ 	.byte	0x04, 0x12
        /*00da*/ 	.short	(.L_37 - .L_36)
	.align		4
.L_36:
        /*00dc*/ 	.word	index@(_Z12conv2DKernelPfS_S_iiiiib)
        /*00e0*/ 	.word	0x00000000
.L_37:


//--------------------- .nv.compat                --------------------------
	.section	.nv.compat,"",@"SHT_CUDA_COMPAT_INFO"
	.align	4
        /*0000*/ 	.byte	0x02, 0x09, 0x00, 0x00, 0x02, 0x02, 0x01, 0x00, 0x02, 0x05, 0x05, 0x00, 0x03, 0x07, 0x01, 0x01
        /*0010*/ 	.byte	0x02, 0x03, 0x00, 0x00, 0x02, 0x06, 0x01, 0x00, 0x04, 0x0b, 0x08, 0x00, 0x01, 0x00, 0x00, 0x00
        /*0020*/ 	.byte	0x00, 0x00, 0x00, 0x00


//--------------------- .nv.info._Z16denseLayerKernelPfS_S_S_iib --------------------------
	.section	.nv.info._Z16denseLayerKernelPfS_S_S_iib,"",@"SHT_CUDA_INFO"
	.sectionflags	@""
	.align	4


	//----- nvinfo : EIATTR_CUDA_API_VERSION
	.align		4
        /*0000*/ 	.byte	0x04, 0x37
        /*0002*/ 	.short	(.L_39 - .L_38)
.L_38:
        /*0004*/ 	.word	0x00000082


	//----- nvinfo : EIATTR_KPARAM_INFO
	.align		4
.L_39:
        /*0008*/ 	.byte	0x04, 0x17
        /*000a*/ 	.short	(.L_41 - .L_40)
.L_40:
        /*000c*/ 	.word	0x00000000
        /*0010*/ 	.short	0x0006
        /*0012*/ 	.short	0x0028
        /*0014*/ 	.byte	0x00, 0xf0, 0x05, 0x00


	//----- nvinfo : EIATTR_KPARAM_INFO
	.align		4
.L_41:
        /*0018*/ 	.byte	0x04, 0x17
        /*001a*/ 	.short	(.L_43 - .L_42)
.L_42:
        /*001c*/ 	.word	0x00000000
        /*0020*/ 	.short	0x0005
        /*0022*/ 	.short	0x0024
        /*0024*/ 	.byte	0x00, 0xf0, 0x11, 0x00


	//----- nvinfo : EIATTR_KPARAM_INFO
	.align		4
.L_43:
        /*0028*/ 	.byte	0x04, 0x17
        /*002a*/ 	.short	(.L_45 - .L_44)
.L_44:
        /*002c*/ 	.word	0x00000000
        /*0030*/ 	.short	0x0004
        /*0032*/ 	.short	0x0020
        /*0034*/ 	.byte	0x00, 0xf0, 0x11, 0x00


	//----- nvinfo : EIATTR_KPARAM_INFO
	.align		4
.L_45:
        /*0038*/ 	.byte	0x04, 0x17
        /*003a*/ 	.short	(.L_47 - .L_46)
.L_46:
        /*003c*/ 	.word	0x00000000
        /*0040*/ 	.short	0x0003
        /*0042*/ 	.short	0x0018
        /*0044*/ 	.byte	0x00, 0xf5, 0x21, 0x00


	//----- nvinfo : EIATTR_KPARAM_INFO
	.align		4
.L_47:
        /*0048*/ 	.byte	0x04, 0x17
        /*004a*/ 	.short	(.L_49 - .L_48)
.L_48:
        /*004c*/ 	.word	0x00000000
        /*0050*/ 	.short	0x0002
        /*0052*/ 	.short	0x0010
        /*0054*/ 	.byte	0x00, 0xf5, 0x21, 0x00


	//----- nvinfo : EIATTR_KPARAM_INFO
	.align		4
.L_49:
        /*0058*/ 	.byte	0x04, 0x17
        /*005a*/ 	.short	(.L_51 - .L_50)
.L_50:
        /*005c*/ 	.word	0x00000000
        /*0060*/ 	.short	0x0001
        /*0062*/ 	.short	0x0008
        /*0064*/ 	.byte	0x00, 0xf5, 0x21, 0x00


	//----- nvinfo : EIATTR_KPARAM_INFO
	.align		4
.L_51:
        /*0068*/ 	.byte	0x04, 0x17
        /*006a*/ 	.short	(.L_53 - .L_52)
.L_52:
        /*006c*/ 	.word	0x00000000
        /*0070*/ 	.short	0x0000
        /*0072*/ 	.short	0x0000
        /*0074*/ 	.byte	0x00, 0xf5, 0x21, 0x00


	//----- nvinfo : EIATTR_SPARSE_MMA_MASK
	.align		4
.L_53:
        /*0078*/ 	.byte	0x03, 0x50
        /*007a*/ 	.short	0x0000


	//----- nvinfo : EIATTR_MAXREG_COUNT
	.align		4
        /*007c*/ 	.byte	0x03, 0x1b
        /*007e*/ 	.short	0x00ff


	//----- nvinfo : EIATTR_MERCURY_ISA_VERSION
	.align		4
        /*0080*/ 	.byte	0x03, 0x5f
        /*0082*/ 	.short	0x0101


	//----- nvinfo : EIATTR_VRC_CTA_INIT_COUNT
	.align		4
        /*0084*/ 	.byte	0x02, 0x4a
	.zero		1
	.zero		1


	//----- nvinfo : EIATTR_EXIT_INSTR_OFFSETS
	.align		4
        /*0088*/ 	.byte	0x04, 0x1c
        /*008a*/ 	.short	(.L_55 - .L_54)


	//   ....[0]....
.L_54:
        /*008c*/ 	.word	0x00000070


	//   ....[1]....
        /*0090*/ 	.word	0x00000c70


	//----- nvinfo : EIATTR_CBANK_PARAM_SIZE
	.align		4
.L_55:
        /*0094*/ 	.byte	0x03, 0x19
        /*0096*/ 	.short	0x0029


	//----- nvinfo : EIATTR_PARAM_CBANK
	.align		4
        /*0098*/ 	.byte	0x04, 0x0a
        /*009a*/ 	.short	(.L_57 - .L_56)
	.align		4
.L_56:
        /*009c*/ 	.word	index@(.nv.constant0._Z16denseLayerKernelPfS_S_S_iib)
        /*00a0*/ 	.short	0x0380
        /*00a2*/ 	.short	0x0029


	//----- nvinfo : EIATTR_SW_WAR
	.align		4
.L_57:
        /*00a4*/ 	.byte	0x04, 0x36
        /*00a6*/ 	.short	(.L_59 - .L_58)
.L_58:
        /*00a8*/ 	.word	0x00000008
.L_59:


//--------------------- .nv.info._Z20averagePoolingKernelPfS_iiiiii --------------------------
	.section	.nv.info._Z20averagePoolingKernelPfS_iiiiii,"",@"SHT_CUDA_INFO"
	.sectionflags	@""
	.align	4


	//----- nvinfo : EIATTR_CUDA_API_VERSION
	.align		4
        /*0000*/ 	.byte	0x04, 0x37
        /*0002*/ 	.short	(.L_61 - .L_60)
.L_60:
        /*0004*/ 	.word	0x00000082


	//----- nvinfo : EIATTR_KPARAM_INFO
	.align		4
.L_61:
        /*0008*/ 	.byte	0x04, 0x17
        /*000a*/ 	.short	(.L_63 - .L_62)
.L_62:
        /*000c*/ 	.word	0x00000000
        /*0010*/ 	.short	0x0007
        /*0012*/ 	.short	0x0024
        /*0014*/ 	.byte	0x00, 0xf0, 0x11, 0x00


	//----- nvinfo : EIATTR_KPARAM_INFO
	.align		4
.L_63:
        /*0018*/ 	.byte	0x04, 0x17
        /*001a*/ 	.short	(.L_65 - .L_64)
.L_64:
        /*001c*/ 	.word	0x00000000
        /*0020*/ 	.short	0x0006
        /*0022*/ 	.short	0x0020
        /*0024*/ 	.byte	0x00, 0xf0, 0x11, 0x00


	//----- nvinfo : EIATTR_KPARAM_INFO
	.align		4
.L_65:
        /*0028*/ 	.byte	0x04, 0x17
        /*002a*/ 	.short	(.L_67 - .L_66)
.L_66:
        /*002c*/ 	.word	0x00000000
        /*0030*/ 	.short	0x0005
        /*0032*/ 	.short	0x001c
        /*0034*/ 	.byte	0x00, 0xf0, 0x11, 0x00


	//----- nvinfo : EIATTR_KPARAM_INFO
	.align		4
.L_67:
        /*0038*/ 	.byte	0x04, 0x17
        /*003a*/ 	.short	(.L_69 - .L_68)
.L_68:
        /*003c*/ 	.word	0x00000000
        /*0040*/ 	.short	0x0004
        /*0042*/ 	.short	0x0018
        /*0044*/ 	.byte	0x00, 0xf0, 0x11, 0x00


	//----- nvinfo : EIATTR_KPARAM_INFO
	.align		4
.L_69:
        /*0048*/ 	.byte	0x04, 0x17
        /*004a*/ 	.short	(.L_71 - .L_70)
.L_70:
        /*004c*/ 	.word	0x00000000
        /*0050*/ 	.short	0x0003
        /*0052*/ 	.short	0x0014
        /*0054*/ 	.byte	0x00, 0xf0, 0x11, 0x00


	//----- nvinfo : EIATTR_KPARAM_INFO
	.align		4
.L_71:
        /*0058*/ 	.byte	0x04, 0x17
        /*005a*/ 	.short	(.L_73 - .L_72)
.L_72:
        /*005c*/ 	.word	0x00000000
        /*0060*/ 	.short	0x0002
        /*0062*/ 	.short	0x0010
        /*0064*/ 	.byte	0x00, 0xf0, 0x11, 0x00


	//----- nvinfo : EIATTR_KPARAM_INFO
	.align		4
.L_73:
        /*0068*/ 	.byte	0x04, 0x17
        /*006a*/ 	.short	(.L_75 - .L_74)
.L_74:
        /*006c*/ 	.word	0x00000000
        /*0070*/ 	.short	0x0001
        /*0072*/ 	.short	0x0008
        /*0074*/ 	.byte	0x00, 0xf5, 0x21, 0x00


	//----- nvinfo : EIATTR_KPARAM_INFO
	.align		4
.L_75:
        /*0078*/ 	.byte	0x04, 0x17
        /*007a*/ 	.short	(.L_77 - .L_76)
.L_76:
        /*007c*/ 	.word	0x00000000
        /*0080*/ 	.short	0x0000
        /*0082*/ 	.short	0x0000
        /*0084*/ 	.byte	0x00, 0xf5, 0x21, 0x00


	//----- nvinfo : EIATTR_SPARSE_MMA_MASK
	.align		4
.L_77:
        /*0088*/ 	.byte	0x03, 0x50
        /*008a*/ 	.short	0x0000


	//----- nvinfo : EIATTR_MAXREG_COUNT
	.align		4
        /*008c*/ 	.byte	0x03, 0x1b
        /*008e*/ 	.short	0x00ff


	//----- nvinfo : EIATTR_MERCURY_ISA_VERSION
	.align		4
        /*0090*/ 	.byte	0x03, 0x5f
        /*0092*/ 	.short	0x0101


	//----- nvinfo : EIATTR_VRC_CTA_INIT_COUNT
	.align		4
        /*0094*/ 	.byte	0x02, 0x4a
	.zero		1
	.zero		1


	//----- nvinfo : EIATTR_EXIT_INSTR_OFFSETS
	.align		4
        /*0098*/ 	.byte	0x04, 0x1c
        /*009a*/ 	.short	(.L_79 - .L_78)


	//   ....[0]....
.L_78:
        /*009c*/ 	.word	0x00000120


	//   ....[1]....
        /*00a0*/ 	.word	0x000010a0


	//   ....[2]....
        /*00a4*/ 	.word	0x00001120


	//----- nvinfo : EIATTR_CRS_STACK_SIZE
	.align		4
.L_79:
        /*00a8*/ 	.byte	0x04, 0x1e
        /*00aa*/ 	.short	(.L_81 - .L_80)
.L_80:
        /*00ac*/ 	.word	0x00000000


	//----- nvinfo : EIATTR_CBANK_PARAM_SIZE
	.align		4
.L_81:
        /*00b0*/ 	.byte	0x03, 0x19
        /*00b2*/ 	.short	0x0028


	//----- nvinfo : EIATTR_PARAM_CBANK
	.align		4
        /*00b4*/ 	.byte	0x04, 0x0a
        /*00b6*/ 	.short	(.L_83 - .L_82)
	.align		4
.L_82:
        /*00b8*/ 	.word	index@(.nv.constant0._Z20averagePoolingKernelPfS_iiiiii)
        /*00bc*/ 	.short	0x0380
        /*00be*/ 	.short	0x0028


	//----- nvinfo : EIATTR_SW_WAR
	.align		4
.L_83:
        /*00c0*/ 	.byte	0x04, 0x36
        /*00c2*/ 	.short	(.L_85 - .L_84)
.L_84:
        /*00c4*/ 	.word	0x00000008
.L_85:


//--------------------- .nv.info._Z13convolution3DPfS_S_iiiibb --------------------------
	.section	.nv.info._Z13convolution3DPfS_S_iiiibb,"",@"SHT_CUDA_INFO"
	.sectionflags	@""
	.align	4


	//----- nvinfo : EIATTR_CUDA_API_VERSION
	.align		4
        /*0000*/ 	.byte	0x04, 0x37
        /*0002*/ 	.short	(.L_87 - .L_86)
.L_86:
        /*0004*/ 	.word	0x00000082


	//----- nvinfo : EIATTR_KPARAM_INFO
	.align		4
.L_87:
        /*0008*/ 	.byte	0x04, 0x17
        /*000a*/ 	.short	(.L_89 - .L_88)
.L_88:
        /*000c*/ 	.word	0x00000000
        /*0010*/ 	.short	0x0008
        /*0012*/ 	.short	0x0029
        /*0014*/ 	.byte	0x00, 0xf0, 0x05, 0x00


	//----- nvinfo : EIATTR_KPARAM_INFO
	.align		4
.L_89:
        /*0018*/ 	.byte	0x04, 0x17
        /*001a*/ 	.short	(.L_91 - .L_90)
.L_90:
        /*001c*/ 	.word	0x00000000
        /*0020*/ 	.short	0x0007
        /*0022*/ 	.short	0x0028
        /*0024*/ 	.byte	0x00, 0xf0, 0x05, 0x00


	//----- nvinfo : EIATTR_KPARAM_INFO
	.align		4
.L_91:
        /*0028*/ 	.byte	0x04, 0x17
        /*002a*/ 	.short	(.L_93 - .L_92)
.L_92:
        /*002c*/ 	.word	0x00000000
        /*0030*/ 	.short	0x0006
        /*0032*/ 	.short	0x0024
        /*0034*/ 	.byte	0x00, 0xf0, 0x11, 0x00


	//----- nvinfo : EIATTR_KPARAM_INFO
	.align		4
.L_93:
        /*0038*/ 	.byte	0x04, 0x17
        /*003a*/ 	.short	(.L_95 - .L_94)
.L_94:
        /*003c*/ 	.word	0x00000000
        /*0040*/ 	.short	0x0005
        /*0042*/ 	.short	0x0020
        /*0044*/ 	.byte	0x00, 0xf0, 0x11, 0x00


	//----- nvinfo : EIATTR_KPARAM_INFO
	.align		4
.L_95:
        /*0048*/ 	.byte	0x04, 0x17
        /*004a*/ 	.short	(.L_97 - .L_96)
.L_96:
        /*004c*/ 	.word	0x00000000
        /*0050*/ 	.short	0x0004
        /*0052*/ 	.short	0x001c
        /*0054*/ 	.byte	0x00, 0xf0, 0x11, 0x00


	//----- nvinfo : EIATTR_KPARAM_INFO
	.align		4
.L_97:
        /*0058*/ 	.byte	0x04, 0x17
        /*005a*/ 	.short	(.L_99 - .L_98)
.L_98:
        /*005c*/ 	.word	0x00000000
        /*0060*/ 	.short	0x0003
        /*0062*/ 	.short	0x0018
        /*0064*/ 	.byte	0x00, 0xf0, 0x11, 0x00


	//----- nvinfo : EIATTR_KPARAM_INFO
	.align		4
.L_99:
        /*0068*/ 	.byte	0x04, 0x17
        /*006a*/ 	.short	(.L_101 - .L_100)
.L_100:
        /*006c*/ 	.word	0x00000000
        /*0070*/ 	.short	0x0002
        /*0072*/ 	.short	0x0010
        /*0074*/ 	.byte	0x00, 0xf5, 0x21, 0x00


	//----- nvinfo : EIATTR_KPARAM_INFO
	.align		4
.L_101:
        /*0078*/ 	.byte	0x04, 0x17
        /*007a*/ 	.short	(.L_103 - .L_102)
.L_102:
        /*007c*/ 	.word	0x00000000
        /*0080*/ 	.short	0x0001
        /*0082*/ 	.short	0x0008
        /*0084*/ 	.byte	0x00, 0xf5, 0x21, 0x00


	//----- nvinfo : EIATTR_KPARAM_INFO
	.align		4
.L_103:
        /*0088*/ 	.byte	0x04, 0x17
        /*008a*/ 	.short	(.L_105 - .L_104)
.L_104:
        /*008c*/ 	.word	0x00000000
        /*0090*/ 	.short	0x0000
        /*0092*/ 	.short	0x0000
        /*0094*/ 	.byte	0x00, 0xf5, 0x21, 0x00


	//----- nvinfo : EIATTR_SPARSE_MMA_MASK
	.align		4
.L_105:
        /*0098*/ 	.byte	0x03, 0x50
        /*009a*/ 	.short	0x0000


	//----- nvinfo : EIATTR_MAXREG_COUNT
	.align		4
        /*009c*/ 	.byte	0x03, 0x1b
        /*009e*/ 	.short	0x00ff


	//----- nvinfo : EIATTR_MERCURY_ISA_VERSION
	.align		4
        /*00a0*/ 	.byte	0x03, 0x5f
        /*00a2*/ 	.short	0x0101


	//----- nvinfo : EIATTR_VRC_CTA_INIT_COUNT
	.align		4
        /*00a4*/ 	.byte	0x02, 0x4a
	.zero		1
	.zero		1


	//----- nvinfo : EIATTR_EXIT_INSTR_OFFSETS
	.align		4
        /*00a8*/ 	.byte	0x04, 0x1c
        /*00aa*/ 	.short	(.L_107 - .L_106)


	//   ....[0]....
.L_106:
        /*00ac*/ 	.word	0x00000140


	//   ....[1]....
        /*00b0*/ 	.word	0x00000ec0


	//   ....[2]....
        /*00b4*/ 	.word	0x00000f00


	//----- nvinfo : EIATTR_CRS_STACK_SIZE
	.align		4
.L_107:
        /*00b8*/ 	.byte	0x04, 0x1e
        /*00ba*/ 	.short	(.L_109 - .L_108)
.L_108:
        /*00bc*/ 	.word	0x00000000


	//----- nvinfo : EIATTR_CBANK_PARAM_SIZE
	.align		4
.L_109:
        /*00c0*/ 	.byte	0x03, 0x19
        /*00c2*/ 	.short	0x002a


	//----- nvinfo : EIATTR_PARAM_CBANK
	.align		4
        /*00c4*/ 	.byte	0x04, 0x0a
        /*00c6*/ 	.short	(.L_111 - .L_110)
	.align		4
.L_110:
        /*00c8*/ 	.word	index@(.nv.constant0._Z13convolution3DPfS_S_iiiibb)
        /*00cc*/ 	.short	0x0380
        /*00ce*/ 	.short	0x002a


	//----- nvinfo : EIATTR_SW_WAR
	.align		4
.L_111:
        /*00d0*/ 	.byte	0x04, 0x36
        /*00d2*/ 	.short	(.L_113 - .L_112)
.L_112:
        /*00d4*/ 	.word	0x00000008
.L_113:


//--------------------- .nv.info._Z20conv2DKernelCombinedPfS_S_iiiiibb --------------------------
	.section	.nv.info._Z20conv2DKernelCombinedPfS_S_iiiiibb,"",@"SHT_CUDA_INFO"
	.sectionflags	@""
	.align	4


	//----- nvinfo : EIATTR_CUDA_API_VERSION
	.align		4
        /*0000*/ 	.byte	0x04, 0x37
        /*0002*/ 	.short	(.L_115 - .L_114)
.L_114:
        /*0004*/ 	.word	0x00000082


	//----- nvinfo : EIATTR_KPARAM_INFO
	.align		4
.L_115:
        /*0008*/ 	.byte	0x04, 0x17
        /*000a*/ 	.short	(.L_117 - .L_116)
.L_116:
        /*000c*/ 	.word	0x00000000
        /*0010*/ 	.short	0x0009
        /*0012*/ 	.short	0x002d
        /*0014*/ 	.byte	0x00, 0xf0, 0x05, 0x00


	//----- nvinfo : EIATTR_KPARAM_INFO
	.align		4
.L_117:
        /*0018*/ 	.byte	0x04, 0x17
        /*001a*/ 	.short	(.L_119 - .L_118)
.L_118:
        /*001c*/ 	.word	0x00000000
        /*0020*/ 	.short	0x0008
        /*0022*/ 	.short	0x002c
        /*0024*/ 	.byte	0x00, 0xf0, 0x05, 0x00


	//----- nvinfo : EIATTR_KPARAM_INFO
	.align		4
.L_119:
        /*0028*/ 	.byte	0x04, 0x17
        /*002a*/ 	.short	(.L_121 - .L_120)
.L_120:
        /*002c*/ 	.word	0x00000000
        /*0030*/ 	.short	0x0007
        /*0032*/ 	.short	0x0028
        /*0034*/ 	.byte	0x00, 0xf0, 0x11, 0x00


	//----- nvinfo : EIATTR_KPARAM_INFO
	.align		4
.L_121:
        /*0038*/ 	.byte	0x04, 0x17
        /*003a*/ 	.short	(.L_123 - .L_122)
.L_122:
        /*003c*/ 	.word	0x00000000
        /*0040*/ 	.short	0x0006
        /*0042*/ 	.short	0x0024
        /*0044*/ 	.byte	0x00, 0xf0, 0x11, 0x00


	//----- nvinfo : EIATTR_KPARAM_INFO
	.align		4
.L_123:
        /*0048*/ 	.byte	0x04, 0x17
        /*004a*/ 	.short	(.L_125 - .L_124)
.L_124:
        /*004c*/ 	.word	0x00000000
        /*0050*/ 	.short	0x0005
        /*0052*/ 	.short	0x0020
        /*0054*/ 	.byte	0x00, 0xf0, 0x11, 0x00


	//----- nvinfo : EIATTR_KPARAM_INFO
	.align		4
.L_125:
        /*0058*/ 	.byte	0x04, 0x17
        /*005a*/ 	.short	(.L_127 - .L_126)
.L_126:
        /*005c*/ 	.word	0x00000000
        /*0060*/ 	.short	0x0004
        /*0062*/ 	.short	0x001c
        /*0064*/ 	.byte	0x00, 0xf0, 0x11, 0x00


	//----- nvinfo : EIATTR_KPARAM_INFO
	.align		4
.L_127:
        /*0068*/ 	.byte	0x04, 0x17
        /*006a*/ 	.short	(.L_129 - .L_128)
.L_128:
        /*006c*/ 	.word	0x00000000
        /*0070*/ 	.short	0x0003
        /*0072*/ 	.short	0x0018
        /*0074*/ 	.byte	0x00, 0xf0, 0x11, 0x00


	//----- nvinfo : EIATTR_KPARAM_INFO
	.align		4
.L_129:
        /*0078*/ 	.byte	0x04, 0x17
        /*007a*/ 	.short	(.L_131 - .L_130)
.L_130:
        /*007c*/ 	.word	0x00000000
        /*0080*/ 	.short	0x0002
        /*0082*/ 	.short	0x0010
        /*0084*/ 	.byte	0x00, 0xf5, 0x21, 0x00


	//----- nvinfo : EIATTR_KPARAM_INFO
	.align		4
.L_131:
        /*0088*/ 	.byte	0x04, 0x17
        /*008a*/ 	.short	(.L_133 - .L_132)
.L_132:
        /*008c*/ 	.word	0x00000000
        /*0090*/ 	.short	0x0001
        /*0092*/ 	.short	0x0008
        /*0094*/ 	.byte	0x00, 0xf5, 0x21, 0x00


	//----- nvinfo : EIATTR_KPARAM_INFO
	.align		4
.L_133:
        /*0098*/ 	.byte	0x04, 0x17
        /*009a*/ 	.short	(.L_135 - .L_134)
.L_134:
        /*009c*/ 	.word	0x00000000
        /*00a0*/ 	.short	0x0000
        /*00a2*/ 	.short	0x0000
        /*00a4*/ 	.byte	0x00, 0xf5, 0x21, 0x00


	//----- nvinfo : EIATTR_SPARSE_MMA_MASK
	.align		4
.L_135:
        /*00a8*/ 	.byte	0x03, 0x50
        /*00aa*/ 	.short	0x0000


	//----- nvinfo : EIATTR_MAXREG_COUNT
	.align		4
        /*00ac*/ 	.byte	0x03, 0x1b
        /*00ae*/ 	.short	0x00ff


	//----- nvinfo : EIATTR_MERCURY_ISA_VERSION
	.align		4
        /*00b0*/ 	.byte	0x03, 0x5f
        /*00b2*/ 	.short	0x0101


	//----- nvinfo : EIATTR_VRC_CTA_INIT_COUNT
	.align		4
        /*00b4*/ 	.byte	0x02, 0x4a
	.zero		1
	.zero		1


	//----- nvinfo : EIATTR_EXIT_INSTR_OFFSETS
	.align		4
        /*00b8*/ 	.byte	0x04, 0x1c
        /*00ba*/ 	.short	(.L_137 - .L_136)


	//   ....[0]....
.L_136:
        /*00bc*/ 	.word	0x000001a0


	//   ....[1]....
        /*00c0*/ 	.word	0x00001bc0


	//   ....[2]....
        /*00c4*/ 	.word	0x00001c00


	//----- nvinfo : EIATTR_CRS_STACK_SIZE
	.align		4
.L_137:
        /*00c8*/ 	.byte	0x04, 0x1e
        /*00ca*/ 	.short	(.L_139 - .L_138)
.L_138:
        /*00cc*/ 	.word	0x00000000


	//----- nvinfo : EIATTR_CBANK_PARAM_SIZE
	.align		4
.L_139:
        /*00d0*/ 	.byte	0x03, 0x19
        /*00d2*/ 	.short	0x002e


	//----- nvinfo : EIATTR_PARAM_CBANK
	.align		4
        /*00d4*/ 	.byte	0x04, 0x0a
        /*00d6*/ 	.short	(.L_141 - .L_140)
	.align		4
.L_140:
        /*00d8*/ 	.word	index@(.nv.constant0._Z20conv2DKernelCombinedPfS_S_iiiiibb)
        /*00dc*/ 	.short	0x0380
        /*00de*/ 	.short	0x002e


	//----- nvinfo : EIATTR_SW_WAR
	.align		4
.L_141:
        /*00e0*/ 	.byte	0x04, 0x36
        /*00e2*/ 	.short	(.L_143 - .L_142)
.L_142:
        /*00e4*/ 	.word	0x00000008
.L_143:


//--------------------- .nv.info._Z23conv2DKernelSamePaddingPfS_S_iiiiib --------------------------
	.section	.nv.info._Z23conv2DKernelSamePaddingPfS_S_iiiiib,"",@"SHT_CUDA_INFO"
	.sectionflags	@""
	.align	4


	//----- nvinfo : EIATTR_CUDA_API_VERSION
	.align		4
        /*0000*/ 	.byte	0x04, 0x37
        /*0002*/ 	.short	(.L_145 - .L_144)
.L_144:
        /*0004*/ 	.word	0x00000082


	//----- nvinfo : EIATTR_KPARAM_INFO
	.align		4
.L_145:
        /*0008*/ 	.byte	0x04, 0x17
        /*000a*/ 	.short	(.L_147 - .L_146)
.L_146:
        /*000c*/ 	.word	0x00000000
        /*0010*/ 	.short	0x0008
        /*0012*/ 	.short	0x002c
        /*0014*/ 	.byte	0x00, 0xf0, 0x05, 0x00


	//----- nvinfo : EIATTR_KPARAM_INFO
	.align		4
.L_147:
        /*0018*/ 	.byte	0x04, 0x17
        /*001a*/ 	.short	(.L_149 - .L_148)
.L_148:
        /*001c*/ 	.word	0x00000000
        /*0020*/ 	.short	0x0007
        /*0022*/ 	.short	0x0028
        /*0024*/ 	.byte	0x00, 0xf0, 0x11, 0x00


	//----- nvinfo : EIATTR_KPARAM_INFO
	.align		4
.L_149:
        /*0028*/ 	.byte	0x04, 0x17
        /*002a*/ 	.short	(.L_151 - .L_150)
.L_150:
        /*002c*/ 	.word	0x00000000
        /*0030*/ 	.short	0x0006
        /*0032*/ 	.short	0x0024
        /*0034*/ 	.byte	0x00, 0xf0, 0x11, 0x00


	//----- nvinfo : EIATTR_KPARAM_INFO
	.align		4
.L_151:
        /*0038*/ 	.byte	0x04, 0x17
        /*003a*/ 	.short	(.L_153 - .L_152)
.L_152:
        /*003c*/ 	.word	0x00000000
        /*0040*/ 	.short	0x0005
        /*0042*/ 	.short	0x0020
        /*0044*/ 	.byte	0x00, 0xf0, 0x11, 0x00


	//----- nvinfo : EIATTR_KPARAM_INFO
	.align		4
.L_153:
        /*0048*/ 	.byte	0x04, 0x17
        /*004a*/ 	.short	(.L_155 - .L_154)
.L_154:
        /*004c*/ 	.word	0x00000000
        /*0050*/ 	.short	0x0004
        /*0052*/ 	.short	0x001c
        /*0054*/ 	.byte	0x00, 0xf0, 0x11, 0x00


	//----- nvinfo : EIATTR_KPARAM_INFO
	.align		4
.L_155:
        /*0058*/ 	.byte	0x04, 0x17
        /*005a*/ 	.short	(.L_157 - .L_156)
.L_156:
        /*005c*/ 	.word	0x00000000
        /*0060*/ 	.short	0x0003
        /*0062*/ 	.short	0x0018
        /*0064*/ 	.byte	0x00, 0xf0, 0x11, 0x00


	//----- nvinfo : EIATTR_KPARAM_INFO
	.align		4
.L_157:
        /*0068*/ 	.byte	0x04, 0x17
        /*006a*/ 	.short	(.L_159 - .L_158)
.L_158:
        /*006c*/ 	.word	0x00000000
        /*0070*/ 	.short	0x0002
        /*0072*/ 	.short	0x0010
        /*0074*/ 	.byte	0x00, 0xf5, 0x21, 0x00


	//----- nvinfo : EIATTR_KPARAM_INFO
	.align		4
.L_159:
        /*0078*/ 	.byte	0x04, 0x17
        /*007a*/ 	.short	(.L_161 - .L_160)
.L_160:
        /*007c*/ 	.word	0x00000000
        /*0080*/ 	.short	0x0001
        /*0082*/ 	.short	0x0008
        /*0084*/ 	.byte	0x00, 0xf5, 0x21, 0x00


	//----- nvinfo : EIATTR_KPARAM_INFO
	.align		4
.L_161:
        /*0088*/ 	.byte	0x04, 0x17
        /*008a*/ 	.short	(.L_163 - .L_162)
.L_162:
        /*008c*/ 	.word	0x00000000
        /*0090*/ 	.short	0x0000
        /*0092*/ 	.short	0x0000
        /*0094*/ 	.byte	0x00, 0xf5, 0x21, 0x00


	//----- nvinfo : EIATTR_SPARSE_MMA_MASK
	.align		4
.L_163:
        /*0098*/ 	.byte	0x03, 0x50
        /*009a*/ 	.short	0x0000


	//----- nvinfo : EIATTR_MAXREG_COUNT
	.align		4
        /*009c*/ 	.byte	0x03, 0x1b
        /*009e*/ 	.short	0x00ff


	//----- nvinfo : EIATTR_MERCURY_ISA_VERSION
	.align		4
        /*00a0*/ 	.byte	0x03, 0x5f
        /*00a2*/ 	.short	0x0101


	//----- nvinfo : EIATTR_VRC_CTA_INIT_COUNT
	.align		4
        /*00a4*/ 	.byte	0x02, 0x4a
	.zero		1
	.zero		1


	//----- nvinfo : EIATTR_EXIT_INSTR_OFFSETS
	.align		4
        /*00a8*/ 	.byte	0x04, 0x1c
        /*00aa*/ 	.short	(.L_165 - .L_164)


	//   ....[0]....
.L_164:
        /*00ac*/ 	.word	0x00000140


	//   ....[1]....
        /*00b0*/ 	.word	0x00001910


	//----- nvinfo : EIATTR_CRS_STACK_SIZE
	.align		4
.L_165:
        /*00b4*/ 	.byte	0x04, 0x1e
        /*00b6*/ 	.short	(.L_167 - .L_166)
.L_166:
        /*00b8*/ 	.word	0x00000000


	//----- nvinfo : EIATTR_CBANK_PARAM_SIZE
	.align		4
.L_167:
        /*00bc*/ 	.byte	0x03, 0x19
        /*00be*/ 	.short	0x002d


	//----- nvinfo : EIATTR_PARAM_CBANK
	.align		4
        /*00c0*/ 	.byte	0x04, 0x0a
        /*00c2*/ 	.short	(.L_169 - .L_168)
	.align		4
.L_168:
        /*00c4*/ 	.word	index@(.nv.constant0._Z23conv2DKernelSamePaddingPfS_S_iiiiib)
        /*00c8*/ 	.short	0x0380
        /*00ca*/ 	.short	0x002d


	//----- nvinfo : EIATTR_SW_WAR
	.align		4
.L_169:
        /*00cc*/ 	.byte	0x04, 0x36
        /*00ce*/ 	.short	(.L_171 - .L_170)
.L_170:
        /*00d0*/ 	.word	0x00000008
.L_171:


//--------------------- .nv.info._Z12conv2DKernelPfS_S_iiiiib --------------------------
	.section	.nv.info._Z12conv2DKernelPfS_S_iiiiib,"",@"SHT_CUDA_INFO"
	.sectionflags	@""
	.align	4


	//----- nvinfo : EIATTR_CUDA_API_VERSION
	.align		4
        /*0000*/ 	.byte	0x04, 0x37
        /*0002*/ 	.short	(.L_173 - .L_172)
.L_172:
        /*0004*/ 	.word	0x00000082


	//----- nvinfo : EIATTR_KPARAM_INFO
	.align		4
.L_173:
        /*0008*/ 	.byte	0x04, 0x17
        /*000a*/ 	.short	(.L_175 - .L_174)
.L_174:
        /*000c*/ 	.word	0x00000000
        /*0010*/ 	.short	0x0008
        /*0012*/ 	.short	0x002c
        /*0014*/ 	.byte	0x00, 0xf0, 0x05, 0x00


	//----- nvinfo : EIATTR_KPARAM_INFO
	.align		4
.L_175:
        /*0018*/ 	.byte	0x04, 0x17
        /*001a*/ 	.short	(.L_177 - .L_176)
.L_176:
        /*001c*/ 	.word	0x00000000
        /*0020*/ 	.short	0x0007
        /*0022*/ 	.short	0x0028
        /*0024*/ 	.byte	0x00, 0xf0, 0x11, 0x00


	//----- nvinfo : EIATTR_KPARAM_INFO
	.align		4
.L_177:
        /*0028*/ 	.byte	0x04, 0x17
        /*002a*/ 	.short	(.L_179 - .L_178)
.L_178:
        /*002c*/ 	.word	0x00000000
        /*0030*/ 	.short	0x0006
        /*0032*/ 	.short	0x0024
        /*0034*/ 	.byte	0x00, 0xf0, 0x11, 0x00


	//----- nvinfo : EIATTR_KPARAM_INFO
	.align		4
.L_179:
        /*0038*/ 	.byte	0x04, 0x17
        /*003a*/ 	.short	(.L_181 - .L_180)
.L_180:
        /*003c*/ 	.word	0x00000000
        /*0040*/ 	.short	0x0005
        /*0042*/ 	.short	0x0020
        /*0044*/ 	.byte	0x00, 0xf0, 0x11, 0x00


	//----- nvinfo : EIATTR_KPARAM_INFO
	.align		4
.L_181:
        /*0048*/ 	.byte	0x04, 0x17
        /*004a*/ 	.short	(.L_183 - .L_182)
.L_182:
        /*004c*/ 	.word	0x00000000
        /*0050*/ 	.short	0x0004
        /*0052*/ 	.short	0x001c
        /*0054*/ 	.byte	0x00, 0xf0, 0x11, 0x00


	//----- nvinfo : EIATTR_KPARAM_INFO
	.align		4
.L_183:
        /*0058*/ 	.byte	0x04, 0x17
        /*005a*/ 	.short	(.L_185 - .L_184)
.L_184:
        /*005c*/ 	.word	0x00000000
        /*0060*/ 	.short	0x0003
        /*0062*/ 	.short	0x0018
        /*0064*/ 	.byte	0x00, 0xf0, 0x11, 0x00


	//----- nvinfo : EIATTR_KPARAM_INFO
	.align		4
.L_185:
        /*0068*/ 	.byte	0x04, 0x17
        /*006a*/ 	.short	(.L_187 - .L_186)
.L_186:
        /*006c*/ 	.word	0x00000000
        /*0070*/ 	.short	0x0002
        /*0072*/ 	.short	0x0010
        /*0074*/ 	.byte	0x00, 0xf5, 0x21, 0x00


	//----- nvinfo : EIATTR_KPARAM_INFO
	.align		4
.L_187:
        /*0078*/ 	.byte	0x04, 0x17
        /*007a*/ 	.short	(.L_189 - .L_188)
.L_188:
        /*007c*/ 	.word	0x00000000
        /*0080*/ 	.short	0x0001
        /*0082*/ 	.short	0x0008
        /*0084*/ 	.byte	0x00, 0xf5, 0x21, 0x00


	//----- nvinfo : EIATTR_KPARAM_INFO
	.align		4
.L_189:
        /*0088*/ 	.byte	0x04, 0x17
        /*008a*/ 	.short	(.L_191 - .L_190)
.L_190:
        /*008c*/ 	.word	0x00000000
        /*0090*/ 	.short	0x0000
        /*0092*/ 	.short	0x0000
        /*0094*/ 	.byte	0x00, 0xf5, 0x21, 0x00


	//----- nvinfo : EIATTR_SPARSE_MMA_MASK
	.align		4
.L_191:
        /*0098*/ 	.byte	0x03, 0x50
        /*009a*/ 	.short	0x0000


	//----- nvinfo : EIATTR_MAXREG_COUNT
	.align		4
        /*009c*/ 	.byte	0x03, 0x1b
        /*009e*/ 	.short	0x00ff


	//----- nvinfo : EIATTR_MERCURY_ISA_VERSION
	.align		4
        /*00a0*/ 	.byte	0x03, 0x5f
        /*00a2*/ 	.short	0x0101


	//----- nvinfo : EIATTR_VRC_CTA_INIT_COUNT
	.align		4
        /*00a4*/ 	.byte	0x02, 0x4a
	.zero		1
	.zero		1


	//----- nvinfo : EIATTR_EXIT_INSTR_OFFSETS
	.align		4
        /*00a8*/ 	.byte	0x04, 0x1c
        /*00aa*/ 	.short	(.L_193 - .L_192)


	//   ....[0]....
.L_192:
        /*00ac*/ 	.word	0x00000150


	//   ....[1]....
        /*00b0*/ 	.word	0x000012d0


	//   ....[2]....
        /*00b4*/ 	.word	0x00001310


	//----- nvinfo : EIATTR_CBANK_PARAM_SIZE
	.align		4
.L_193:
        /*00b8*/ 	.byte	0x03, 0x19
        /*00ba*/ 	.short	0x002d


	//----- nvinfo : EIATTR_PARAM_CBANK
	.align		4
        /*00bc*/ 	.byte	0x04, 0x0a
        /*00be*/ 	.short	(.L_195 - .L_194)
	.align		4
.L_194:
        /*00c0*/ 	.word	index@(.nv.constant0._Z12conv2DKernelPfS_S_iiiiib)
        /*00c4*/ 	.short	0x0380
        /*00c6*/ 	.short	0x002d


	//----- nvinfo : EIATTR_SW_WAR
	.align		4
.L_195:
        /*00c8*/ 	.byte	0x04, 0x36
        /*00ca*/ 	.short	(.L_197 - .L_196)
.L_196:
        /*00cc*/ 	.word	0x00000008
.L_197:


//--------------------- .nv.callgraph             --------------------------
	.section	.nv.callgraph,"",@"SHT_CUDA_CALLGRAPH"
	.align	4
	.sectionentsize	8
	.align		4
        /*0000*/ 	.word	0x00000000
	.align		4
        /*0004*/ 	.word	0xffffffff
	.align		4
        /*0008*/ 	.word	0x00000000
	.align		4
        /*000c*/ 	.word	0xfffffffe
	.align		4
        /*0010*/ 	.word	0x00000000
	.align		4
        /*0014*/ 	.word	0xfffffffd
	.align		4
        /*0018*/ 	.word	0x00000000
	.align		4
        /*001c*/ 	.word	0xfffffffc


//--------------------- .text._Z16denseLayerKernelPfS_S_S_iib --------------------------
	.section	.text._Z16denseLayerKernelPfS_S_S_iib,"ax",@progbits
	.align	128
        .global         _Z16denseLayerKernelPfS_S_S_iib
        .type           _Z16denseLayerKernelPfS_S_S_iib,@function
        .size           _Z16denseLayerKernelPfS_S_S_iib,(.L_x_77 - _Z16denseLayerKernelPfS_S_S_iib)
        .other          _Z16denseLayerKernelPfS_S_S_iib,@"STO_CUDA_ENTRY STV_DEFAULT"
_Z16denseLayerKernelPfS_S_S_iib:
.text._Z16denseLayerKernelPfS_S_S_iib:
[----:B------:R-:W-:Y:S01]  /*0000*/  LDC R1, c[0x0][0x37c] ;  /* 0x0000df00ff017b82 */ /* 0x000fe20000000800 */
[----:B------:R-:W0:Y:S07]  /*0010*/  S2R R3, SR_TID.X ;  /* 0x0000000000037919 */ /* 0x000e2e0000002100 */
[----:B------:R-:W0:Y:S01]  /*0020*/  S2UR UR4, SR_CTAID.X ;  /* 0x00000000000479c3 */ /* 0x000e220000002500 */
[----:B------:R-:W1:Y:S07]  /*0030*/  LDCU UR5, c[0x0][0x3a4] ;  /* 0x00007480ff0577ac */ /* 0x000e6e0008000800 */
[----:B------:R-:W0:Y:S02]  /*0040*/  LDC R6, c[0x0][0x360] ;  /* 0x0000d800ff067b82 */ /* 0x000e240000000800 */
[----:B0-----:R-:W-:-:S05]  /*0050*/  IMAD R6, R6, UR4, R3 ;  /* 0x0000000406067c24 */ /* 0x001fca000f8e0203 */
[----:B-1----:R-:W-:-:S13]  /*0060*/  ISETP.GE.AND P0, PT, R6, UR5, PT ;  /* 0x0000000506007c0c */ /* 0x002fda000bf06270 */
[----:B------:R-:W-:Y:S05]  /*0070*/  @P0 EXIT ;  /* 0x000000000000094d */ /* 0x000fea0003800000 */
[----:B------:R-:W0:Y:S01]  /*0080*/  LDCU UR8, c[0x0][0x3a0] ;  /* 0x00007400ff0877ac */ /* 0x000e220008000800 */
[----:B------:R-:W-:Y:S01]  /*0090*/  HFMA2 R15, -RZ, RZ, 0, 0 ;  /* 0x00000000ff0f7431 */ /* 0x000fe200000001ff */
[----:B------:R-:W1:Y:S01]  /*00a0*/  LDCU.64 UR12, c[0x0][0x358] ;  /* 0x00006b00ff0c77ac */ /* 0x000e620008000a00 */
[----:B0-----:R-:W-:-:S09]  /*00b0*/  UISETP.GE.AND UP0, UPT, UR8, 0x1, UPT ;  /* 0x000000010800788c */ /* 0x001fd2000bf06270 */
[----:B-1----:R-:W-:Y:S05]  /*00c0*/  BRA.U !UP0, `(.L_x_0) ;  /* 0x0000000908647547 */ /* 0x002fea000b800000 */
[----:B------:R-:W-:Y:S02]  /*00d0*/  UISETP.GE.U32.AND UP1, UPT, UR8, 0x10, UPT ;  /* 0x000000100800788c */ /* 0x000fe4000bf26070 */
[----:B------:R-:W-:Y:S01]  /*00e0*/  IMAD R7, R6, UR8, RZ ;  /* 0x0000000806077c24 */ /* 0x000fe2000f8e02ff */
[----:B------:R-:W-:Y:S01]  /*00f0*/  ULOP3.LUT UR9, UR8, 0xf, URZ, 0xc0, !UPT ;  /* 0x0000000f08097892 */ /* 0x000fe2000f8ec0ff */
[----:B------:R-:W-:Y:S02]  /*0100*/  MOV R15, RZ ;  /* 0x000000ff000f7202 */ /* 0x000fe40000000f00 */
[----:B------:R-:W-:Y:S01]  /*0110*/  MOV R8, RZ ;  /* 0x000000ff00087202 */ /* 0x000fe20000000f00 */
[----:B------:R-:W-:Y:S02]  /*0120*/  UISETP.NE.AND UP0, UPT, UR9, URZ, UPT ;  /* 0x000000ff0900728c */ /* 0x000fe4000bf05270 */
[----:B------:R-:W-:Y:S09]  /*0130*/  BRA.U !UP1, `(.L_x_1) ;  /* 0x0000000509187547 */ /* 0x000ff2000b800000 */
[----:B------:R-:W0:Y:S01]  /*0140*/  LDCU.64 UR4, c[0x0][0x380] ;  /* 0x00007000ff0477ac */ /* 0x000e220008000a00 */
[----:B------:R-:W-:Y:S02]  /*0150*/  MOV R15, RZ ;  /* 0x000000ff000f7202 */ /* 0x000fe40000000f00 */
[----:B------:R-:W-:Y:S01]  /*0160*/  MOV R0, R7 ;  /* 0x0000000700007202 */ /* 0x000fe20000000f00 */
[----:B------:R-:W1:Y:S01]  /*0170*/  LDCU.64 UR6, c[0x0][0x390] ;  /* 0x00007200ff0677ac */ /* 0x000e620008000a00 */
[----:B------:R-:W-:-:S04]  /*0180*/  ULOP3.LUT UR10, UR8, 0x7ffffff0, URZ, 0xc0, !UPT ;  /* 0x7ffffff0080a7892 */ /* 0x000fc8000f8ec0ff */
[----:B------:R-:W-:Y:S02]  /*0190*/  UIADD3 UR11, UPT, UPT, -UR10, URZ, URZ ;  /* 0x000000ff0a0b7290 */ /* 0x000fe4000fffe1ff */
[----:B------:R-:W-:Y:S01]  /*01a0*/  MOV R8, UR10 ;  /* 0x0000000a00087c02 */ /* 0x000fe20008000f00 */
[----:B0-----:R-:W-:-:S04]  /*01b0*/  UIADD3 UR4, UP2, UPT, UR4, 0x20, URZ ;  /* 0x0000002004047890 */ /* 0x001fc8000ff5e0ff */
[----:B------:R-:W-:Y:S02]  /*01c0*/  UIADD3.X UR5, UPT, UPT, URZ, UR5, URZ, UP2, !UPT ;  /* 0x00000005ff057290 */ /* 0x000fe400097fe4ff */
[----:B-1----:R-:W-:Y:S01]  /*01d0*/  UIADD3 UR6, UP1, UPT, UR6, 0x20, URZ ;  /* 0x0000002006067890 */ /* 0x002fe2000ff3e0ff */
[----:B------:R-:W-:-:S03]  /*01e0*/  MOV R2, UR4 ;  /* 0x0000000400027c02 */ /* 0x000fc60008000f00 */
[----:B------:R-:W-:Y:S01]  /*01f0*/  MOV R3, UR5 ;  /* 0x0000000500037c02 */ /* 0x000fe20008000f00 */
[----:B------:R-:W-:-:S12]  /*0200*/  UIADD3.X UR7, UPT, UPT, URZ, UR7, URZ, UP1, !UPT ;  /* 0x00000007ff077290 */ /* 0x000fd80008ffe4ff */
.L_x_2:
[----:B------:R-:W-:Y:S01]  /*0210*/  MOV R4, UR6 ;  /* 0x0000000600047c02 */ /* 0x000fe20008000f00 */
[----:B------:R-:W2:Y:S01]  /*0220*/  LDG.E R17, desc[UR12][R2.64+-0x20] ;  /* 0xffffe00c02117981 */ /* 0x000ea2000c1e1900 */
[----:B------:R-:W-:-:S03]  /*0230*/  MOV R5, UR7 ;  /* 0x0000000700057c02 */ /* 0x000fc60008000f00 */
[----:B------:R-:W3:Y:S01]  /*0240*/  LDG.E R25, desc[UR12][R2.64+-0x1c] ;  /* 0xffffe40c02197981 */ /* 0x000ee2000c1e1900 */
[----:B------:R-:W-:-:S03]  /*0250*/  IMAD.WIDE R4, R0, 0x4, R4 ;  /* 0x0000000400047825 */ /* 0x000fc600078e0204 */
[----:B------:R-:W4:Y:S04]  /*0260*/  LDG.E R19, desc[UR12][R2.64+-0x18] ;  /* 0xffffe80c02137981 */ /* 0x000f28000c1e1900 */
[----:B------:R-:W2:Y:S04]  /*0270*/  LDG.E R16, desc[UR12][R4.64+-0x20] ;  /* 0xffffe00c04107981 */ /* 0x000ea8000c1e1900 */
[----:B------:R-:W3:Y:S04]  /*0280*/  LDG.E R18, desc[UR12][R4.64+-0x1c] ;  /* 0xffffe40c04127981 */ /* 0x000ee8000c1e1900 */
[----:B------:R-:W4:Y:S04]  /*0290*/  LDG.E R20, desc[UR12][R4.64+-0x18] ;  /* 0xffffe80c04147981 */ /* 0x000f28000c1e1900 */
[----:B------:R-:W5:Y:S04]  /*02a0*/  LDG.E R22, desc[UR12][R2.64+-0x14] ;  /* 0xffffec0c02167981 */ /* 0x000f68000c1e1900 */
        /* <DEDUP_REMOVED lines=8> */
[----:B------:R-:W5:Y:S01]  /*0330*/  LDG.E R14, desc[UR12][R4.64+-0x4] ;  /* 0xfffffc0c040e7981 */ /* 0x000f62000c1e1900 */
[----:B--2---:R-:W-:-:S03]  /*0340*/  FFMA R17, R16, R17, R15 ;  /* 0x0000001110117223 */ /* 0x004fc6000000000f */
[----:B------:R-:W2:Y:S04]  /*0350*/  LDG.E R15, desc[UR12][R2.64] ;  /* 0x0000000c020f7981 */ /* 0x000ea8000c1e1900 */
[----:B------:R-:W2:Y:S01]  /*0360*/  LDG.E R16, desc[UR12][R4.64] ;  /* 0x0000000c04107981 */ /* 0x000ea2000c1e1900 */
[----:B---3--:R-:W-:-:S03]  /*0370*/  FFMA R25, R18, R25, R17 ;  /* 0x0000001912197223 */ /* 0x008fc60000000011 */
[----:B------:R-:W3:Y:S01]  /*0380*/  LDG.E R17, desc[UR12][R2.64+0x4] ;  /* 0x0000040c02117981 */ /* 0x000ee2000c1e1900 */
[----:B----4-:R-:W-:-:S03]  /*0390*/  FFMA R26, R20, R19, R25 ;  /* 0x00000013141a7223 */ /* 0x010fc60000000019 */
[----:B------:R-:W3:Y:S04]  /*03a0*/  LDG.E R18, desc[UR12][R4.64+0x4] ;  /* 0x0000040c04127981 */ /* 0x000ee8000c1e1900 */
[----:B------:R-:W4:Y:S01]  /*03b0*/  LDG.E R20, desc[UR12][R2.64+0x8] ;  /* 0x0000080c02147981 */ /* 0x000f22000c1e1900 */
[----:B-----5:R-:W-:-:S03]  /*03c0*/  FFMA R25, R21, R22, R26 ;  /* 0x0000001615197223 */ /* 0x020fc6000000001a */
[----:B------:R-:W4:Y:S04]  /*03d0*/  LDG.E R19, desc[UR12][R4.64+0x8] ;  /* 0x0000080c04137981 */ /* 0x000f28000c1e1900 */
[----:B------:R-:W5:Y:S01]  /*03e0*/  LDG.E R22, desc[UR12][R2.64+0xc] ;  /* 0x00000c0c02167981 */ /* 0x000f62000c1e1900 */
[----:B------:R-:W-:-:S03]  /*03f0*/  FFMA R25, R24, R23, R25 ;  /* 0x0000001718197223 */ /* 0x000fc60000000019 */
[----:B------:R-:W5:Y:S04]  /*0400*/  LDG.E R21, desc[UR12][R4.64+0xc] ;  /* 0x00000c0c04157981 */ /* 0x000f68000c1e1900 */
[----:B------:R-:W5:Y:S01]  /*0410*/  LDG.E R24, desc[UR12][R2.64+0x10] ;  /* 0x0000100c02187981 */ /* 0x000f62000c1e1900 */
[----:B------:R-:W-:-:S03]  /*0420*/  FFMA R25, R10, R9, R25 ;  /* 0x000000090a197223 */ /* 0x000fc60000000019 */
[----:B------:R-:W5:Y:S04]  /*0430*/  LDG.E R23, desc[UR12][R4.64+0x10] ;  /* 0x0000100c04177981 */ /* 0x000f68000c1e1900 */
[----:B------:R-:W5:Y:S01]  /*0440*/  LDG.E R10, desc[UR12][R2.64+0x14] ;  /* 0x0000140c020a7981 */ /* 0x000f62000c1e1900 */
[----:B------:R-:W-:-:S03]  /*0450*/  FFMA R27, R12, R11, R25 ;  /* 0x0000000b0c1b7223 */ /* 0x000fc60000000019 */
[----:B------:R-:W5:Y:S04]  /*0460*/  LDG.E R9, desc[UR12][R4.64+0x14] ;  /* 0x0000140c04097981 */ /* 0x000f68000c1e1900 */
[----:B------:R-:W5:Y:S04]  /*0470*/  LDG.E R11, desc[UR12][R2.64+0x18] ;  /* 0x0000180c020b7981 */ /* 0x000f68000c1e1900 */
[----:B------:R-:W5:Y:S04]  /*0480*/  LDG.E R12, desc[UR12][R4.64+0x18] ;  /* 0x0000180c040c7981 */ /* 0x000f68000c1e1900 */
[----:B------:R-:W5:Y:S04]  /*0490*/  LDG.E R25, desc[UR12][R4.64+0x1c] ;  /* 0x00001c0c04197981 */ /* 0x000f68000c1e1900 */
[----:B------:R0:W5:Y:S01]  /*04a0*/  LDG.E R26, desc[UR12][R2.64+0x1c] ;  /* 0x00001c0c021a7981 */ /* 0x000162000c1e1900 */
[----:B------:R-:W-:Y:S01]  /*04b0*/  FFMA R13, R14, R13, R27 ;  /* 0x0000000d0e0d7223 */ /* 0x000fe2000000001b */
[----:B------:R-:W-:-:S04]  /*04c0*/  UIADD3 UR11, UPT, UPT, UR11, 0x10, URZ ;  /* 0x000000100b0b7890 */ /* 0x000fc8000fffe0ff */
[----:B------:R-:W-:Y:S01]  /*04d0*/  UISETP.NE.AND UP1, UPT, UR11, URZ, UPT ;  /* 0x000000ff0b00728c */ /* 0x000fe2000bf25270 */
[----:B0-----:R-:W-:Y:S02]  /*04e0*/  IADD3 R2, P0, PT, R2, 0x40, RZ ;  /* 0x0000004002027810 */ /* 0x001fe40007f1e0ff */
[----:B------:R-:W-:Y:S02]  /*04f0*/  IADD3 R0, PT, PT, R0, 0x10, RZ ;  /* 0x0000001000007810 */ /* 0x000fe40007ffe0ff */
[----:B------:R-:W-:Y:S01]  /*0500*/  IADD3.X R3, PT, PT, RZ, R3, RZ, P0, !PT ;  /* 0x00000003ff037210 */ /* 0x000fe200007fe4ff */
[----:B--2---:R-:W-:-:S04]  /*0510*/  FFMA R13, R16, R15, R13 ;  /* 0x0000000f100d7223 */ /* 0x004fc8000000000d */
[----:B---3--:R-:W-:-:S04]  /*0520*/  FFMA R18, R18, R17, R13 ;  /* 0x0000001112127223 */ /* 0x008fc8000000000d */
[----:B----4-:R-:W-:-:S04]  /*0530*/  FFMA R18, R19, R20, R18 ;  /* 0x0000001413127223 */ /* 0x010fc80000000012 */
[----:B-----5:R-:W-:-:S04]  /*0540*/  FFMA R18, R21, R22, R18 ;  /* 0x0000001615127223 */ /* 0x020fc80000000012 */
[----:B------:R-:W-:-:S04]  /*0550*/  FFMA R18, R23, R24, R18 ;  /* 0x0000001817127223 */ /* 0x000fc80000000012 */
[----:B------:R-:W-:-:S04]  /*0560*/  FFMA R9, R9, R10, R18 ;  /* 0x0000000a09097223 */ /* 0x000fc80000000012 */
[----:B------:R-:W-:-:S04]  /*0570*/  FFMA R12, R12, R11, R9 ;  /* 0x0000000b0c0c7223 */ /* 0x000fc80000000009 */
[----:B------:R-:W-:Y:S01]  /*0580*/  FFMA R15, R25, R26, R12 ;  /* 0x0000001a190f7223 */ /* 0x000fe2000000000c */
[----:B------:R-:W-:Y:S06]  /*0590*/  BRA.U UP1, `(.L_x_2) ;  /* 0xfffffffd011c7547 */ /* 0x000fec000b83ffff */
.L_x_1:
[----:B------:R-:W-:Y:S05]  /*05a0*/  BRA.U !UP0, `(.L_x_0) ;  /* 0x00000005082c7547 */ /* 0x000fea000b800000 */
[----:B------:R-:W-:Y:S02]  /*05b0*/  UISETP.GE.U32.AND UP0, UPT, UR9, 0x8, UPT ;  /* 0x000000080900788c */ /* 0x000fe4000bf06070 */
[----:B------:R-:W-:-:S04]  /*05c0*/  ULOP3.LUT UR5, UR8, 0x7, URZ, 0xc0, !UPT ;  /* 0x0000000708057892 */ /* 0x000fc8000f8ec0ff */
[----:B------:R-:W-:-:S03]  /*05d0*/  UISETP.NE.AND UP1, UPT, UR5, URZ, UPT ;  /* 0x000000ff0500728c */ /* 0x000fc6000bf25270 */
[----:B------:R-:W-:Y:S08]  /*05e0*/  BRA.U !UP0, `(.L_x_3) ;  /* 0x0000000108787547 */ /* 0x000ff0000b800000 */
[----:B------:R-:W0:Y:S01]  /*05f0*/  LDC.64 R2, c[0x0][0x390] ;  /* 0x0000e400ff027b82 */ /* 0x000e220000000a00 */
[----:B------:R-:W-:-:S07]  /*0600*/  IADD3 R9, PT, PT, R7, R8, RZ ;  /* 0x0000000807097210 */ /* 0x000fce0007ffe0ff */
[----:B------:R-:W1:Y:S01]  /*0610*/  LDC.64 R4, c[0x0][0x380] ;  /* 0x0000e000ff047b82 */ /* 0x000e620000000a00 */
[----:B0-----:R-:W-:-:S05]  /*0620*/  IMAD.WIDE R2, R9, 0x4, R2 ;  /* 0x0000000409027825 */ /* 0x001fca00078e0202 */
[----:B------:R-:W2:Y:S01]  /*0630*/  LDG.E R10, desc[UR12][R2.64] ;  /* 0x0000000c020a7981 */ /* 0x000ea2000c1e1900 */
[----:B-1----:R-:W-:-:S03]  /*0640*/  IMAD.WIDE.U32 R4, R8, 0x4, R4 ;  /* 0x0000000408047825 */ /* 0x002fc600078e0004 */
[----:B------:R-:W3:Y:S04]  /*0650*/  LDG.E R13, desc[UR12][R2.64+0x4] ;  /* 0x0000040c020d7981 */ /* 0x000ee8000c1e1900 */
[----:B------:R-:W2:Y:S04]  /*0660*/  LDG.E R11, desc[UR12][R4.64] ;  /* 0x0000000c040b7981 */ /* 0x000ea8000c1e1900 */
[----:B------:R-:W3:Y:S04]  /*0670*/  LDG.E R12, desc[UR12][R4.64+0x4] ;  /* 0x0000040c040c7981 */ /* 0x000ee8000c1e1900 */
[----:B------:R-:W4:Y:S04]  /*0680*/  LDG.E R17, desc[UR12][R2.64+0x8] ;  /* 0x0000080c02117981 */ /* 0x000f28000c1e1900 */
        /* <DEDUP_REMOVED lines=11> */
[----:B------:R-:W-:Y:S01]  /*0740*/  IADD3 R8, PT, PT, R8, 0x8, RZ ;  /* 0x0000000808087810 */ /* 0x000fe20007ffe0ff */
[----:B--2---:R-:W-:-:S04]  /*0750*/  FFMA R10, R10, R11, R15 ;  /* 0x0000000b0a0a7223 */ /* 0x004fc8000000000f */
[----:B---3--:R-:W-:-:S04]  /*0760*/  FFMA R10, R13, R12, R10 ;  /* 0x0000000c0d0a7223 */ /* 0x008fc8000000000a */
[----:B----4-:R-:W-:-:S04]  /*0770*/  FFMA R10, R17, R14, R10 ;  /* 0x0000000e110a7223 */ /* 0x010fc8000000000a */
[----:B-----5:R-:W-:-:S04]  /*0780*/  FFMA R10, R19, R16, R10 ;  /* 0x00000010130a7223 */ /* 0x020fc8000000000a */
[----:B------:R-:W-:-:S04]  /*0790*/  FFMA R10, R21, R18, R10 ;  /* 0x00000012150a7223 */ /* 0x000fc8000000000a */
[----:B------:R-:W-:-:S04]  /*07a0*/  FFMA R23, R23, R20, R10 ;  /* 0x0000001417177223 */ /* 0x000fc8000000000a */
[----:B------:R-:W-:-:S04]  /*07b0*/  FFMA R0, R0, R9, R23 ;  /* 0x0000000900007223 */ /* 0x000fc80000000017 */
[----:B------:R-:W-:-:S07]  /*07c0*/  FFMA R15, R25, R22, R0 ;  /* 0x00000016190f7223 */ /* 0x000fce0000000000 */
.L_x_3:
        /* <DEDUP_REMOVED lines=17> */
[----:B------:R-:W5:Y:S01]  /*08e0*/  LDG.E R14, desc[UR12][R4.64+0xc] ;  /* 0x00000c0c040e7981 */ /* 0x000f62000c1e1900 */
[----:B------:R-:W-:Y:S01]  /*08f0*/  IADD3 R8, PT, PT, R8, 0x4, RZ ;  /* 0x0000000408087810 */ /* 0x000fe20007ffe0ff */
[----:B--2---:R-:W-:-:S04]  /*0900*/  FFMA R0, R0, R9, R15 ;  /* 0x0000000900007223 */ /* 0x004fc8000000000f */
[----:B---3--:R-:W-:-:S04]  /*0910*/  FFMA R0, R11, R10, R0 ;  /* 0x0000000a0b007223 */ /* 0x008fc80000000000 */
[----:B----4-:R-:W-:-:S04]  /*0920*/  FFMA R0, R13, R12, R0 ;  /* 0x0000000c0d007223 */ /* 0x010fc80000000000 */
[----:B-----5:R-:W-:-:S07]  /*0930*/  FFMA R15, R17, R14, R0 ;  /* 0x0000000e110f7223 */ /* 0x020fce0000000000 */
.L_x_4:
[----:B------:R-:W-:Y:S05]  /*0940*/  BRA.U !UP1, `(.L_x_0) ;  /* 0x0000000109447547 */ /* 0x000fea000b800000 */
[----:B------:R-:W0:Y:S01]  /*0950*/  LDC.64 R2, c[0x0][0x380] ;  /* 0x0000e000ff027b82 */ /* 0x000e220000000a00 */
[----:B------:R-:W-:Y:S01]  /*0960*/  IADD3 R7, PT, PT, R7, R8, RZ ;  /* 0x0000000807077210 */ /* 0x000fe20007ffe0ff */
[----:B------:R-:W-:-:S06]  /*0970*/  UIADD3 UR4, UPT, UPT, -UR4, URZ, URZ ;  /* 0x000000ff04047290 */ /* 0x000fcc000fffe1ff */
[----:B------:R-:W1:Y:S01]  /*0980*/  LDC.64 R10, c[0x0][0x390] ;  /* 0x0000e400ff0a7b82 */ /* 0x000e620000000a00 */
[----:B0-----:R-:W-:-:S03]  /*0990*/  IMAD.WIDE.U32 R2, R8, 0x4, R2 ;  /* 0x0000000408027825 */ /* 0x001fc600078e0002 */
[----:B------:R-:W-:Y:S02]  /*09a0*/  MOV R4, R2 ;  /* 0x0000000200047202 */ /* 0x000fe40000000f00 */
[----:B------:R-:W-:-:S07]  /*09b0*/  MOV R5, R3 ;  /* 0x0000000300057202 */ /* 0x000fce0000000f00 */
.L_x_5:
[----:B-1----:R-:W-:Y:S01]  /*09c0*/  IMAD.WIDE R2, R7, 0x4, R10 ;  /* 0x0000000407027825 */ /* 0x002fe200078e020a */
[----:B------:R0:W2:Y:S05]  /*09d0*/  LDG.E R0, desc[UR12][R4.64] ;  /* 0x0000000c04007981 */ /* 0x0000aa000c1e1900 */
[----:B------:R-:W2:Y:S01]  /*09e0*/  LDG.E R2, desc[UR12][R2.64] ;  /* 0x0000000c02027981 */ /* 0x000ea2000c1e1900 */
[----:B------:R-:W-:-:S04]  /*09f0*/  UIADD3 UR4, UPT, UPT, UR4, 0x1, URZ ;  /* 0x0000000104047890 */ /* 0x000fc8000fffe0ff */
[----:B------:R-:W-:Y:S01]  /*0a00*/  UISETP.NE.AND UP0, UPT, UR4, URZ, UPT ;  /* 0x000000ff0400728c */ /* 0x000fe2000bf05270 */
[----:B0-----:R-:W-:Y:S02]  /*0a10*/  IADD3 R4, P0, PT, R4, 0x4, RZ ;  /* 0x0000000404047810 */ /* 0x001fe40007f1e0ff */
[----:B------:R-:W-:Y:S02]  /*0a20*/  IADD3 R7, PT, PT, R7, 0x1, RZ ;  /* 0x0000000107077810 */ /* 0x000fe40007ffe0ff */
[----:B------:R-:W-:Y:S01]  /*0a30*/  IADD3.X R5, PT, PT, RZ, R5, RZ, P0, !PT ;  /* 0x00000005ff057210 */ /* 0x000fe200007fe4ff */
[----:B--2---:R-:W-:-:S03]  /*0a40*/  FFMA R15, R2, R0, R15 ;  /* 0x00000000020f7223 */ /* 0x004fc6000000000f */
[----:B------:R-:W-:Y:S05]  /*0a50*/  BRA.U UP0, `(.L_x_5) ;  /* 0xfffffffd00d87547 */ /* 0x000fea000b83ffff */
.L_x_0:
[----:B------:R-:W0:Y:S02]  /*0a60*/  LDCU.64 UR4, c[0x0][0x398] ;  /* 0x00007300ff0477ac */ /* 0x000e240008000a00 */
[----:B0-----:R-:W-:Y:S01]  /*0a70*/  ISETP.NE.U32.AND P0, PT, RZ, UR4, PT ;  /* 0x00000004ff007c0c */ /* 0x001fe2000bf05070 */
[----:B------:R-:W0:Y:S03]  /*0a80*/  LDCU.U8 UR4, c[0x0][0x3a8] ;  /* 0x00007500ff0477ac */ /* 0x000e260008000000 */
[----:B------:R-:W-:-:S13]  /*0a90*/  ISETP.NE.AND.EX P0, PT, RZ, UR5, PT, P0 ;  /* 0x00000005ff007c0c */ /* 0x000fda000bf05300 */
[----:B------:R-:W1:Y:S02]  /*0aa0*/  @P0 LDC.64 R2, c[0x0][0x398] ;  /* 0x0000e600ff020b82 */ /* 0x000e640000000a00 */
[----:B-1----:R-:W-:-:S06]  /*0ab0*/  @P0 IMAD.WIDE R2, R6, 0x4, R2 ;  /* 0x0000000406020825 */ /* 0x002fcc00078e0202 */
[----:B------:R-:W2:Y:S01]  /*0ac0*/  @P0 LDG.E R2, desc[UR12][R2.64] ;  /* 0x0000000c02020981 */ /* 0x000ea2000c1e1900 */
[----:B0-----:R-:W-:-:S06]  /*0ad0*/  UPRMT UR4, UR4, 0x8880, URZ ;  /* 0x0000888004047896 */ /* 0x001fcc00080000ff */
[----:B------:R-:W-:-:S13]  /*0ae0*/  ISETP.NE.AND P1, PT, RZ, UR4, PT ;  /* 0x00000004ff007c0c */ /* 0x000fda000bf25270 */
[----:B------:R-:W-:Y:S02]  /*0af0*/  @P1 MOV R8, 0x3c80f082 ;  /* 0x3c80f08200081802 */ /* 0x000fe40000000f00 */
[----:B------:R-:W-:Y:S01]  /*0b00*/  @P1 MOV R5, 0x3f800000 ;  /* 0x3f80000000051802 */ /* 0x000fe20000000f00 */
[----:B--2---:R-:W-:Y:S01]  /*0b10*/  @P0 FADD R15, R15, R2 ;  /* 0x000000020f0f0221 */ /* 0x004fe20000000000 */
[----:B------:R-:W-:Y:S01]  /*0b20*/  PLOP3.LUT P0, PT, PT, PT, PT, 0x80, 0x8 ;  /* 0x000000000008781c */ /* 0x000fe20003f0f070 */
[----:B------:R-:W0:Y:S02]  /*0b30*/  LDC.64 R2, c[0x0][0x388] ;  /* 0x0000e200ff027b82 */ /* 0x000e240000000a00 */
[C---:B------:R-:W-:Y:S01]  /*0b40*/  @P1 FMUL R0, |R15|.reuse, 2.8853900432586669922 ;  /* 0x4038aa3b0f001820 */ /* 0x040fe20000400200 */
[C---:B------:R-:W-:Y:S01]  /*0b50*/  @P1 FMUL R7, R15.reuse, R15 ;  /* 0x0000000f0f071220 */ /* 0x040fe20000400000 */
[C---:B------:R-:W-:Y:S02]  /*0b60*/  @P1 FSETP.GE.AND P3, PT, |R15|.reuse, 0.60000002384185791016, PT ;  /* 0x3f19999a0f00180b */ /* 0x040fe40003f66200 */
[----:B------:R-:W-:Y:S01]  /*0b70*/  @P1 FSETP.GE.AND P2, PT, |R15|, 9.010913848876953125, PT ;  /* 0x41102cb40f00180b */ /* 0x000fe20003f46200 */
[C---:B------:R-:W-:Y:S01]  /*0b80*/  @P1 FFMA R8, R7.reuse, R8, -0.052303962409496307373 ;  /* 0xbd563cae07081423 */ /* 0x040fe20000000008 */
[----:B------:R-:W1:Y:S01]  /*0b90*/  @P1 MUFU.EX2 R0, R0 ;  /* 0x0000000000001308 */ /* 0x000e620000000800 */
[----:B------:R-:W-:Y:S01]  /*0ba0*/  @P1 PLOP3.LUT P0, PT, P3, PT, PT, 0x80, 0x8 ;  /* 0x000000000008181c */ /* 0x000fe20001f0f070 */
[----:B-1----:R-:W-:Y:S01]  /*0bb0*/  @P1 FADD R4, R0, 1 ;  /* 0x3f80000000041421 */ /* 0x002fe20000000000 */
[----:B------:R-:W-:-:S04]  /*0bc0*/  @P1 FFMA R0, R7, R8, 0.1331529766321182251 ;  /* 0x3e08594107001423 */ /* 0x000fc80000000008 */
[C---:B------:R-:W-:Y:S01]  /*0bd0*/  @P1 FFMA R0, R7.reuse, R0, -0.33332768082618713379 ;  /* 0xbeaaa9ed07001423 */ /* 0x040fe20000000000 */
[----:B------:R-:W1:Y:S03]  /*0be0*/  @P1 MUFU.RCP R4, R4 ;  /* 0x0000000400041308 */ /* 0x000e660000001000 */
[----:B------:R-:W-:Y:S01]  /*0bf0*/  @P1 FFMA R0, R7, R0, RZ ;  /* 0x0000000007001223 */ /* 0x000fe200000000ff */
[----:B0-----:R-:W-:-:S04]  /*0c00*/  IMAD.WIDE R6, R6, 0x4, R2 ;  /* 0x0000000406067825 */ /* 0x001fc800078e0202 */
[----:B-1----:R-:W-:-:S05]  /*0c10*/  @P1 FFMA R5, R4, -2, R5 ;  /* 0xc000000004051823 */ /* 0x002fca0000000005 */
[----:B------:R-:W-:-:S04]  /*0c20*/  @P1 FSEL R4, R5, 1, !P2 ;  /* 0x3f80000005041808 */ /* 0x000fc80005000000 */
[--C-:B------:R-:W-:Y:S01]  /*0c30*/  @P1 LOP3.LUT R4, R4, 0x80000000, R15.reuse, 0xb8, !PT ;  /* 0x8000000004041812 */ /* 0x100fe200078eb80f */
[----:B------:R-:W-:-:S05]  /*0c40*/  @!P0 FFMA R4, R15, R0, R15 ;  /* 0x000000000f048223 */ /* 0x000fca000000000f */
[----:B------:R-:W-:-:S05]  /*0c50*/  @P1 MOV R15, R4 ;  /* 0x00000004000f1202 */ /* 0x000fca0000000f00 */
[----:B------:R-:W-:Y:S01]  /*0c60*/  STG.E desc[UR12][R6.64], R15 ;  /* 0x0000000f06007986 */ /* 0x000fe2000c10190c */
[----:B------:R-:W-:Y:S05]  /*0c70*/  EXIT ;  /* 0x000000000000794d */ /* 0x000fea0003800000 */
.L_x_6:
[----:B------:R-:W-:-:S00]  /*0c80*/  BRA `(.L_x_6) ;  /* 0xfffffffc00fc7947 */ /* 0x000fc0000383ffff */
[----:B------:R-:W-:-:S00]  /*0c90*/  NOP ;  /* 0x0000000000007918 */ /* 0x000fc00000000000 */
        /* <DEDUP_REMOVED lines=14> */
.L_x_77:


//--------------------- .text._Z20averagePoolingKernelPfS_iiiiii --------------------------
	.section	.text._Z20averagePoolingKernelPfS_iiiiii,"ax",@progbits
	.align	128
        .global         _Z20averagePoolingKernelPfS_iiiiii
        .type           _Z20averagePoolingKernelPfS_iiiiii,@function
        .size           _Z20averagePoolingKernelPfS_iiiiii,(.L_x_76 - _Z20averagePoolingKernelPfS_iiiiii)
        .other          _Z20averagePoolingKernelPfS_iiiiii,@"STO_CUDA_ENTRY STV_DEFAULT"
_Z20averagePoolingKernelPfS_iiiiii:
.text._Z20averagePoolingKernelPfS_iiiiii:
[----:B------:R-:W-:Y:S01]  /*0000*/  LDC R1, c[0x0][0x37c] ;  /* 0x0000df00ff017b82 */ /* 0x000fe20000000800 */
[----:B------:R-:W0:Y:S07]  /*0010*/  S2R R0, SR_TID.Y ;  /* 0x0000000000007919 */ /* 0x000e2e0000002200 */
[----:B------:R-:W1:Y:S01]  /*0020*/  LDC R4, c[0x0][0x360] ;  /* 0x0000d800ff047b82 */ /* 0x000e620000000800 */
[----:B------:R-:W2:Y:S01]  /*0030*/  LDCU.64 UR8, c[0x0][0x398] ;  /* 0x00007300ff0877ac */ /* 0x000ea20008000a00 */
[----:B------:R-:W1:Y:S01]  /*0040*/  S2R R5, SR_TID.X ;  /* 0x0000000000057919 */ /* 0x000e620000002100 */
[----:B------:R-:W3:Y:S01]  /*0050*/  LDCU UR7, c[0x0][0x3a0] ;  /* 0x00007400ff0777ac */ /* 0x000ee20008000800 */
[----:B------:R-:W4:Y:S04]  /*0060*/  S2R R7, SR_TID.Z ;  /* 0x0000000000077919 */ /* 0x000f280000002300 */
[----:B------:R-:W0:Y:S08]  /*0070*/  S2UR UR5, SR_CTAID.Y ;  /* 0x00000000000579c3 */ /* 0x000e300000002600 */
[----:B------:R-:W0:Y:S08]  /*0080*/  LDC R3, c[0x0][0x364] ;  /* 0x0000d900ff037b82 */ /* 0x000e300000000800 */
[----:B------:R-:W1:Y:S08]  /*0090*/  S2UR UR4, SR_CTAID.X ;  /* 0x00000000000479c3 */ /* 0x000e700000002500 */
[----:B------:R-:W4:Y:S08]  /*00a0*/  S2UR UR6, SR_CTAID.Z ;  /* 0x00000000000679c3 */ /* 0x000f300000002700 */
[----:B------:R-:W4:Y:S01]  /*00b0*/  LDC R2, c[0x0][0x368] ;  /* 0x0000da00ff027b82 */ /* 0x000f220000000800 */
[----:B0-----:R-:W-:-:S05]  /*00c0*/  IMAD R3, R3, UR5, R0 ;  /* 0x0000000503037c24 */ /* 0x001fca000f8e0200 */
[----:B--2---:R-:W-:Y:S01]  /*00d0*/  ISETP.GE.AND P0, PT, R3, UR9, PT ;  /* 0x0000000903007c0c */ /* 0x004fe2000bf06270 */
[----:B-1----:R-:W-:-:S05]  /*00e0*/  IMAD R4, R4, UR4, R5 ;  /* 0x0000000404047c24 */ /* 0x002fca000f8e0205 */
[----:B------:R-:W-:Y:S01]  /*00f0*/  ISETP.GE.OR P0, PT, R4, UR8, P0 ;  /* 0x0000000804007c0c */ /* 0x000fe20008706670 */
[----:B----4-:R-:W-:-:S05]  /*0100*/  IMAD R5, R2, UR6, R7 ;  /* 0x0000000602057c24 */ /* 0x010fca000f8e0207 */
[----:B---3--:R-:W-:-:S13]  /*0110*/  ISETP.GE.OR P0, PT, R5, UR7, P0 ;  /* 0x0000000705007c0c */ /* 0x008fda0008706670 */
[----:B------:R-:W-:Y:S05]  /*0120*/  @P0 EXIT ;  /* 0x000000000000094d */ /* 0x000fea0003800000 */
[----:B------:R-:W0:Y:S01]  /*0130*/  LDCU UR6, c[0x0][0x3a4] ;  /* 0x00007480ff0677ac */ /* 0x000e220008000800 */
[----:B------:R-:W-:Y:S02]  /*0140*/  HFMA2 R0, -RZ, RZ, 0, 0 ;  /* 0x00000000ff007431 */ /* 0x000fe400000001ff */
[----:B------:R-:W-:Y:S01]  /*0150*/  IMAD.MOV.U32 R2, RZ, RZ, RZ ;  /* 0x000000ffff027224 */ /* 0x000fe200078e00ff */
[----:B------:R-:W1:Y:S01]  /*0160*/  LDCU.64 UR4, c[0x0][0x358] ;  /* 0x00006b00ff0477ac */ /* 0x000e620008000a00 */
[----:B0-----:R-:W-:-:S09]  /*0170*/  UISETP.GE.AND UP0, UPT, UR6, 0x1, UPT ;  /* 0x000000010600788c */ /* 0x001fd2000bf06270 */
[----:B-1----:R-:W-:Y:S05]  /*0180*/  BRA.U !UP0, `(.L_x_7) ;  /* 0x0000000d08687547 */ /* 0x002fea000b800000 */
[----:B------:R-:W0:Y:S01]  /*0190*/  LDC R13, c[0x0][0x390] ;  /* 0x0000e400ff0d7b82 */ /* 0x000e220000000800 */
[----:B------:R-:W-:Y:S01]  /*01a0*/  IMAD R6, R3, UR6, RZ ;  /* 0x0000000603067c24 */ /* 0x000fe2000f8e02ff */
[----:B------:R-:W-:Y:S01]  /*01b0*/  BSSY.RECONVERGENT B0, `(.L_x_7) ;  /* 0x00000d7000007945 */ /* 0x000fe20003800200 */
[----:B------:R-:W-:Y:S01]  /*01c0*/  MOV R2, RZ ;  /* 0x000000ff00027202 */ /* 0x000fe20000000f00 */
[----:B------:R-:W1:Y:S02]  /*01d0*/  LDCU UR8, c[0x0][0x394] ;  /* 0x00007280ff0877ac */ /* 0x000e640008000800 */
[----:B------:R-:W-:-:S04]  /*01e0*/  IADD3 R7, PT, PT, R6, 0x1, RZ ;  /* 0x0000000106077810 */ /* 0x000fc80007ffe0ff */
[----:B------:R-:W-:Y:S01]  /*01f0*/  VIADDMNMX R9, R6, UR6, R7, !PT ;  /* 0x0000000606097c46 */ /* 0x000fe2000f800107 */
[----:B------:R-:W-:-:S04]  /*0200*/  IMAD R7, R4, UR6, RZ ;  /* 0x0000000604077c24 */ /* 0x000fc8000f8e02ff */
[----:B------:R-:W-:Y:S02]  /*0210*/  IMAD.IADD R8, R9, 0x1, -R6 ;  /* 0x0000000109087824 */ /* 0x000fe400078e0a06 */
[----:B------:R-:W-:Y:S02]  /*0220*/  IMAD.IADD R0, R6, 0x1, -R9 ;  /* 0x0000000106007824 */ /* 0x000fe400078e0a09 */
[----:B------:R-:W-:Y:S01]  /*0230*/  VIADD R10, R7, UR6 ;  /* 0x00000006070a7c36 */ /* 0x000fe20008000000 */
[----:B------:R-:W-:Y:S02]  /*0240*/  LOP3.LUT R11, R8, 0xfffffff8, RZ, 0xc0, !PT ;  /* 0xfffffff8080b7812 */ /* 0x000fe400078ec0ff */
[----:B------:R-:W-:Y:S01]  /*0250*/  ISETP.GT.U32.AND P2, PT, R0, -0x8, PT ;  /* 0xfffffff80000780c */ /* 0x000fe20003f44070 */
[C---:B0-----:R-:W-:Y:S01]  /*0260*/  IMAD R14, R13.reuse, UR6, RZ ;  /* 0x000000060d0e7c24 */ /* 0x041fe2000f8e02ff */
[----:B------:R-:W-:Y:S01]  /*0270*/  MOV R0, RZ ;  /* 0x000000ff00007202 */ /* 0x000fe20000000f00 */
[----:B------:R-:W-:Y:S01]  /*0280*/  IMAD R9, R13, UR7, RZ ;  /* 0x000000070d097c24 */ /* 0x000fe2000f8e02ff */
[----:B------:R-:W-:Y:S01]  /*0290*/  IADD3 R11, PT, PT, -R11, RZ, RZ ;  /* 0x000000ff0b0b7210 */ /* 0x000fe20007ffe1ff */
[----:B------:R-:W-:-:S02]  /*02a0*/  IMAD R12, R6, R13, R13 ;  /* 0x0000000d060c7224 */ /* 0x000fc400078e020d */
[----:B-1----:R-:W-:-:S07]  /*02b0*/  IMAD R14, R3, R14, RZ ;  /* 0x0000000e030e7224 */ /* 0x002fce00078e02ff */
.L_x_18:
[----:B------:R-:W-:Y:S01]  /*02c0*/  BSSY.RECONVERGENT B1, `(.L_x_8) ;  /* 0x0000063000017945 */ /* 0x000fe20003800200 */
[----:B------:R-:W-:-:S03]  /*02d0*/  IMAD.MOV.U32 R28, RZ, RZ, R6 ;  /* 0x000000ffff1c7224 */ /* 0x000fc600078e0006 */
[----:B------:R-:W-:Y:S05]  /*02e0*/  @P2 BRA `(.L_x_9) ;  /* 0x0000000400802947 */ /* 0x000fea0003800000 */
[----:B------:R-:W0:Y:S01]  /*02f0*/  LDCU UR6, c[0x0][0x390] ;  /* 0x00007200ff0677ac */ /* 0x000e220008000800 */
[C---:B------:R-:W-:Y:S01]  /*0300*/  IADD3 R24, PT, PT, R6.reuse, 0x2, RZ ;  /* 0x0000000206187810 */ /* 0x040fe20007ffe0ff */
[C---:B------:R-:W-:Y:S01]  /*0310*/  VIADD R18, R6.reuse, 0x6 ;  /* 0x0000000606127836 */ /* 0x040fe20000000000 */
[C---:B------:R-:W-:Y:S01]  /*0320*/  IADD3 R20, PT, PT, R6.reuse, 0x5, RZ ;  /* 0x0000000506147810 */ /* 0x040fe20007ffe0ff */
[----:B------:R-:W1:Y:S01]  /*0330*/  LDCU UR7, c[0x0][0x3a0] ;  /* 0x00007400ff0777ac */ /* 0x000e620008000800 */
[----:B------:R-:W-:Y:S01]  /*0340*/  IADD3 R16, PT, PT, R6, 0x7, RZ ;  /* 0x0000000706107810 */ /* 0x000fe20007ffe0ff */
[--C-:B------:R-:W-:Y:S01]  /*0350*/  IMAD.IADD R17, R14, 0x1, R7.reuse ;  /* 0x000000010e117824 */ /* 0x100fe200078e0207 */
[----:B------:R-:W-:Y:S01]  /*0360*/  IADD3 R15, PT, PT, R12, R7, RZ ;  /* 0x000000070c0f7210 */ /* 0x000fe20007ffe0ff */
[C---:B------:R-:W-:Y:S01]  /*0370*/  VIADD R22, R6.reuse, 0x4 ;  /* 0x0000000406167836 */ /* 0x040fe20000000000 */
[----:B------:R-:W-:Y:S01]  /*0380*/  BSSY.RECONVERGENT B2, `(.L_x_10) ;  /* 0x0000055000027945 */ /* 0x000fe20003800200 */
[----:B------:R-:W-:Y:S01]  /*0390*/  VIADD R28, R6, 0x3 ;  /* 0x00000003061c7836 */ /* 0x000fe20000000000 */
[----:B------:R-:W-:Y:S01]  /*03a0*/  MOV R13, R11 ;  /* 0x0000000b000d7202 */ /* 0x000fe20000000f00 */
[--C-:B0-----:R-:W-:Y:S01]  /*03b0*/  IMAD R23, R24, UR6, R7.reuse ;  /* 0x0000000618177c24 */ /* 0x101fe2000f8e0207 */
[----:B------:R-:W-:Y:S01]  /*03c0*/  ISETP.GE.AND P0, PT, R7, UR6, PT ;  /* 0x0000000607007c0c */ /* 0x000fe2000bf06270 */
[----:B------:R-:W-:-:S02]  /*03d0*/  IMAD R18, R18, UR6, R7 ;  /* 0x0000000612127c24 */ /* 0x000fc4000f8e0207 */
[----:B------:R-:W-:Y:S02]  /*03e0*/  IMAD R20, R20, UR6, R7 ;  /* 0x0000000614147c24 */ /* 0x000fe4000f8e0207 */
[----:B-1----:R-:W-:Y:S02]  /*03f0*/  IMAD R24, R17, UR7, R5 ;  /* 0x0000000711187c24 */ /* 0x002fe4000f8e0205 */
[--C-:B------:R-:W-:Y:S02]  /*0400*/  IMAD R16, R16, UR6, R7.reuse ;  /* 0x0000000610107c24 */ /* 0x100fe4000f8e0207 */
[--C-:B------:R-:W-:Y:S02]  /*0410*/  IMAD R26, R22, UR6, R7.reuse ;  /* 0x00000006161a7c24 */ /* 0x100fe4000f8e0207 */
[----:B------:R-:W-:Y:S02]  /*0420*/  IMAD R17, R28, UR6, R7 ;  /* 0x000000061c117c24 */ /* 0x000fe4000f8e0207 */
[----:B------:R-:W-:-:S02]  /*0430*/  IMAD R22, R15, UR7, R5 ;  /* 0x000000070f167c24 */ /* 0x000fc4000f8e0205 */
[--C-:B------:R-:W-:Y:S02]  /*0440*/  IMAD R19, R18, UR7, R5.reuse ;  /* 0x0000000712137c24 */ /* 0x100fe4000f8e0205 */
[--C-:B------:R-:W-:Y:S02]  /*0450*/  IMAD R21, R20, UR7, R5.reuse ;  /* 0x0000000714157c24 */ /* 0x100fe4000f8e0205 */
[--C-:B------:R-:W-:Y:S02]  /*0460*/  IMAD R15, R16, UR7, R5.reuse ;  /* 0x00000007100f7c24 */ /* 0x100fe4000f8e0205 */
[--C-:B------:R-:W-:Y:S02]  /*0470*/  IMAD R26, R26, UR7, R5.reuse ;  /* 0x000000071a1a7c24 */ /* 0x100fe4000f8e0205 */
[--C-:B------:R-:W-:Y:S02]  /*0480*/  IMAD R20, R23, UR7, R5.reuse ;  /* 0x0000000717147c24 */ /* 0x100fe4000f8e0205 */
[----:B------:R-:W-:-:S07]  /*0490*/  IMAD R18, R17, UR7, R5 ;  /* 0x0000000711127c24 */ /* 0x000fce000f8e0205 */
.L_x_11:
[C---:B------:R-:W-:Y:S01]  /*04a0*/  VIADD R16, R28.reuse, 0xfffffffd ;  /* 0xfffffffd1c107836 */ /* 0x040fe20000000000 */
[----:B------:R-:W-:-:S04]  /*04b0*/  IADD3 R23, PT, PT, R28, -0x2, RZ ;  /* 0xfffffffe1c177810 */ /* 0x000fc80007ffe0ff */
[----:B------:R-:W-:Y:S02]  /*04c0*/  ISETP.GE.OR P5, PT, R16, UR8, P0 ;  /* 0x0000000810007c0c */ /* 0x000fe400087a6670 */
[----:B------:R-:W-:-:S11]  /*04d0*/  ISETP.GE.OR P6, PT, R23, UR8, P0 ;  /* 0x0000000817007c0c */ /* 0x000fd600087c6670 */
[----:B------:R-:W0:Y:S02]  /*04e0*/  @!P5 LDC.64 R16, c[0x0][0x380] ;  /* 0x0000e000ff10db82 */ /* 0x000e240000000a00 */
[----:B0-----:R-:W-:-:S05]  /*04f0*/  @!P5 IMAD.WIDE R16, R24, 0x4, R16 ;  /* 0x000000041810d825 */ /* 0x001fca00078e0210 */
[----:B------:R0:W2:Y:S02]  /*0500*/  @!P5 LDG.E R25, desc[UR4][R16.64] ;  /* 0x000000041019d981 */ /* 0x0000a4000c1e1900 */
[----:B0-----:R-:W0:Y:S02]  /*0510*/  @!P6 LDC.64 R16, c[0x0][0x380] ;  /* 0x0000e000ff10eb82 */ /* 0x001e240000000a00 */
[----:B0-----:R-:W-:-:S05]  /*0520*/  @!P6 IMAD.WIDE R16, R22, 0x4, R16 ;  /* 0x000000041610e825 */ /* 0x001fca00078e0210 */
[----:B------:R0:W3:Y:S01]  /*0530*/  @!P6 LDG.E R23, desc[UR4][R16.64] ;  /* 0x000000041017e981 */ /* 0x0000e2000c1e1900 */
[C---:B------:R-:W-:Y:S01]  /*0540*/  VIADD R27, R28.reuse, 0xffffffff ;  /* 0xffffffff1c1b7836 */ /* 0x040fe20000000000 */
[----:B------:R-:W-:-:S04]  /*0550*/  ISETP.GE.OR P3, PT, R28, UR8, P0 ;  /* 0x000000081c007c0c */ /* 0x000fc80008766670 */
[----:B------:R-:W-:-:S13]  /*0560*/  ISETP.GE.OR P1, PT, R27, UR8, P0 ;  /* 0x000000081b007c0c */ /* 0x000fda0008726670 */
[----:B0-----:R-:W0:Y:S02]  /*0570*/  @!P1 LDC.64 R16, c[0x0][0x380] ;  /* 0x0000e000ff109b82 */ /* 0x001e240000000a00 */
[----:B0-----:R-:W-:-:S04]  /*0580*/  @!P1 IMAD.WIDE R16, R20, 0x4, R16 ;  /* 0x0000000414109825 */ /* 0x001fc800078e0210 */
[----:B--2---:R-:W-:Y:S02]  /*0590*/  @!P5 FADD R2, R2, R25 ;  /* 0x000000190202d221 */ /* 0x004fe40000000000 */
[----:B------:R0:W2:Y:S02]  /*05a0*/  @!P1 LDG.E R25, desc[UR4][R16.64] ;  /* 0x0000000410199981 */ /* 0x0000a4000c1e1900 */
[----:B0-----:R-:W0:Y:S02]  /*05b0*/  @!P3 LDC.64 R16, c[0x0][0x380] ;  /* 0x0000e000ff10bb82 */ /* 0x001e240000000a00 */
[----:B0-----:R-:W-:-:S04]  /*05c0*/  @!P3 IMAD.WIDE R16, R18, 0x4, R16 ;  /* 0x000000041210b825 */ /* 0x001fc800078e0210 */
[----:B---3--:R-:W-:Y:S02]  /*05d0*/  @!P6 FADD R2, R2, R23 ;  /* 0x000000170202e221 */ /* 0x008fe40000000000 */
[----:B------:R0:W3:Y:S01]  /*05e0*/  @!P3 LDG.E R23, desc[UR4][R16.64] ;  /* 0x000000041017b981 */ /* 0x0000e2000c1e1900 */
[----:B------:R-:W-:Y:S02]  /*05f0*/  IADD3 R27, PT, PT, R28, 0x1, RZ ;  /* 0x000000011c1b7810 */ /* 0x000fe40007ffe0ff */
[----:B------:R-:W-:Y:S02]  /*0600*/  @!P5 IADD3 R0, PT, PT, R0, 0x1, RZ ;  /* 0x000000010000d810 */ /* 0x000fe40007ffe0ff */
[----:B------:R-:W-:-:S13]  /*0610*/  ISETP.GE.OR P4, PT, R27, UR8, P0 ;  /* 0x000000081b007c0c */ /* 0x000fda0008786670 */
[----:B0-----:R-:W0:Y:S02]  /*0620*/  @!P4 LDC.64 R16, c[0x0][0x380] ;  /* 0x0000e000ff10cb82 */ /* 0x001e240000000a00 */
[----:B0-----:R-:W-:-:S04]  /*0630*/  @!P4 IMAD.WIDE R16, R26, 0x4, R16 ;  /* 0x000000041a10c825 */ /* 0x001fc800078e0210 */
[----:B--2---:R-:W-:-:S04]  /*0640*/  @!P1 FADD R2, R2, R25 ;  /* 0x0000001902029221 */ /* 0x004fc80000000000 */
[----:B---3--:R-:W-:Y:S01]  /*0650*/  @!P3 FADD R2, R2, R23 ;  /* 0x000000170202b221 */ /* 0x008fe20000000000 */
[----:B------:R-:W-:-:S05]  /*0660*/  VIADD R23, R28, 0x2 ;  /* 0x000000021c177836 */ /* 0x000fca0000000000 */
[----:B------:R-:W-:Y:S02]  /*0670*/  ISETP.GE.OR P5, PT, R23, UR8, P0 ;  /* 0x0000000817007c0c */ /* 0x000fe400087a6670 */
[----:B------:R0:W2:Y:S11]  /*0680*/  @!P4 LDG.E R23, desc[UR4][R16.64] ;  /* 0x000000041017c981 */ /* 0x0000b6000c1e1900 */
[----:B0-----:R-:W0:Y:S02]  /*0690*/  @!P5 LDC.64 R16, c[0x0][0x380] ;  /* 0x0000e000ff10db82 */ /* 0x001e240000000a00 */
[----:B0-----:R-:W-:-:S05]  /*06a0*/  @!P5 IMAD.WIDE R16, R21, 0x4, R16 ;  /* 0x000000041510d825 */ /* 0x001fca00078e0210 */
[----:B------:R0:W3:Y:S01]  /*06b0*/  @!P5 LDG.E R25, desc[UR4][R16.64] ;  /* 0x000000041019d981 */ /* 0x0000e2000c1e1900 */
[----:B------:R-:W-:Y:S01]  /*06c0*/  VIADD R27, R28, 0x3 ;  /* 0x000000031c1b7836 */ /* 0x000fe20000000000 */
[----:B------:R-:W-:-:S04]  /*06d0*/  @!P6 IADD3 R0, PT, PT, R0, 0x1, RZ ;  /* 0x000000010000e810 */ /* 0x000fc80007ffe0ff */
[----:B------:R-:W-:Y:S02]  /*06e0*/  ISETP.GE.OR P6, PT, R27, UR8, P0 ;  /* 0x000000081b007c0c */ /* 0x000fe400087c6670 */
[----:B------:R-:W-:-:S11]  /*06f0*/  @!P1 IADD3 R0, PT, PT, R0, 0x1, RZ ;  /* 0x0000000100009810 */ /* 0x000fd60007ffe0ff */
[----:B0-----:R-:W0:Y:S02]  /*0700*/  @!P6 LDC.64 R16, c[0x0][0x380] ;  /* 0x0000e000ff10eb82 */ /* 0x001e240000000a00 */
[----:B0-----:R-:W-:-:S04]  /*0710*/  @!P6 IMAD.WIDE R16, R19, 0x4, R16 ;  /* 0x000000041310e825 */ /* 0x001fc800078e0210 */
[----:B--2---:R-:W-:Y:S01]  /*0720*/  @!P4 FADD R2, R2, R23 ;  /* 0x000000170202c221 */ /* 0x004fe20000000000 */
[----:B------:R-:W-:-:S05]  /*0730*/  VIADD R23, R28, 0x4 ;  /* 0x000000041c177836 */ /* 0x000fca0000000000 */
[----:B------:R-:W-:Y:S02]  /*0740*/  ISETP.GE.OR P1, PT, R23, UR8, P0 ;  /* 0x0000000817007c0c */ /* 0x000fe40008726670 */
[----:B------:R0:W2:Y:S11]  /*0750*/  @!P6 LDG.E R23, desc[UR4][R16.64] ;  /* 0x000000041017e981 */ /* 0x0000b6000c1e1900 */
[----:B0-----:R-:W0:Y:S01]  /*0760*/  @!P1 LDC.64 R16, c[0x0][0x380] ;  /* 0x0000e000ff109b82 */ /* 0x001e220000000a00 */
[----:B---3--:R-:W-:Y:S01]  /*0770*/  @!P5 FADD R2, R2, R25 ;  /* 0x000000190202d221 */ /* 0x008fe20000000000 */
[----:B0-----:R-:W-:-:S05]  /*0780*/  @!P1 IMAD.WIDE R16, R15, 0x4, R16 ;  /* 0x000000040f109825 */ /* 0x001fca00078e0210 */
[----:B------:R-:W3:Y:S01]  /*0790*/  @!P1 LDG.E R25, desc[UR4][R16.64] ;  /* 0x0000000410199981 */ /* 0x000ee2000c1e1900 */
[----:B------:R-:W-:Y:S01]  /*07a0*/  IADD3 R13, PT, PT, R13, 0x8, RZ ;  /* 0x000000080d0d7810 */ /* 0x000fe20007ffe0ff */
[----:B------:R-:W-:-:S03]  /*07b0*/  @!P3 VIADD R0, R0, 0x1 ;  /* 0x000000010000b836 */ /* 0x000fc60000000000 */
[----:B------:R-:W-:Y:S02]  /*07c0*/  ISETP.NE.AND P3, PT, R13, RZ, PT ;  /* 0x000000ff0d00720c */ /* 0x000fe40003f65270 */
[----:B------:R-:W-:-:S05]  /*07d0*/  @!P4 IADD3 R0, PT, PT, R0, 0x1, RZ ;  /* 0x000000010000c810 */ /* 0x000fca0007ffe0ff */
[----:B------:R-:W-:-:S04]  /*07e0*/  @!P5 VIADD R0, R0, 0x1 ;  /* 0x000000010000d836 */ /* 0x000fc80000000000 */
[----:B------:R-:W-:Y:S01]  /*07f0*/  @!P6 VIADD R0, R0, 0x1 ;  /* 0x000000010000e836 */ /* 0x000fe20000000000 */
[C---:B------:R-:W-:Y:S01]  /*0800*/  LEA R24, R9.reuse, R24, 0x3 ;  /* 0x0000001809187211 */ /* 0x040fe200078e18ff */
[----:B------:R-:W-:Y:S01]  /*0810*/  VIADD R28, R28, 0x8 ;  /* 0x000000081c1c7836 */ /* 0x000fe20000000000 */
[C---:B------:R-:W-:Y:S01]  /*0820*/  LEA R22, R9.reuse, R22, 0x3 ;  /* 0x0000001609167211 */ /* 0x040fe200078e18ff */
[C---:B------:R-:W-:Y:S01]  /*0830*/  IMAD R18, R9.reuse, 0x8, R18 ;  /* 0x0000000809127824 */ /* 0x040fe200078e0212 */
[C---:B------:R-:W-:Y:S01]  /*0840*/  LEA R26, R9.reuse, R26, 0x3 ;  /* 0x0000001a091a7211 */ /* 0x040fe200078e18ff */
[C---:B------:R-:W-:Y:S01]  /*0850*/  IMAD R20, R9.reuse, 0x8, R20 ;  /* 0x0000000809147824 */ /* 0x040fe200078e0214 */
[C---:B------:R-:W-:Y:S01]  /*0860*/  LEA R21, R9.reuse, R21, 0x3 ;  /* 0x0000001509157211 */ /* 0x040fe200078e18ff */
[C---:B------:R-:W-:Y:S01]  /*0870*/  IMAD R19, R9.reuse, 0x8, R19 ;  /* 0x0000000809137824 */ /* 0x040fe200078e0213 */
[----:B------:R-:W-:Y:S01]  /*0880*/  LEA R15, R9, R15, 0x3 ;  /* 0x0000000f090f7211 */ /* 0x000fe200078e18ff */
[----:B------:R-:W-:-:S02]  /*0890*/  @!P1 VIADD R0, R0, 0x1 ;  /* 0x0000000100009836 */ /* 0x000fc40000000000 */
[----:B--2---:R-:W-:-:S04]  /*08a0*/  @!P6 FADD R2, R2, R23 ;  /* 0x000000170202e221 */ /* 0x004fc80000000000 */
[----:B---3--:R-:W-:Y:S01]  /*08b0*/  @!P1 FADD R2, R2, R25 ;  /* 0x0000001902029221 */ /* 0x008fe20000000000 */
[----:B------:R-:W-:Y:S06]  /*08c0*/  @P3 BRA `(.L_x_11) ;  /* 0xfffffff800f43947 */ /* 0x000fec000383ffff */
[----:B------:R-:W-:Y:S05]  /*08d0*/  BSYNC.RECONVERGENT B2 ;  /* 0x0000000000027941 */ /* 0x000fea0003800200 */
.L_x_10:
[----:B------:R-:W-:-:S07]  /*08e0*/  IADD3 R28, PT, PT, R28, -0x3, RZ ;  /* 0xfffffffd1c1c7810 */ /* 0x000fce0007ffe0ff */
.L_x_9:
[----:B------:R-:W-:Y:S05]  /*08f0*/  BSYNC.RECONVERGENT B1 ;  /* 0x0000000000017941 */ /* 0x000fea0003800200 */
.L_x_8:
[----:B------:R-:W-:Y:S01]  /*0900*/  LOP3.LUT R15, R8, 0x7, RZ, 0xc0, !PT ;  /* 0x00000007080f7812 */ /* 0x000fe200078ec0ff */
[----:B------:R-:W-:Y:S03]  /*0910*/  BSSY.RECONVERGENT B1, `(.L_x_12) ;  /* 0x000005d000017945 */ /* 0x000fe60003800200 */
[----:B------:R-:W-:-:S13]  /*0920*/  ISETP.NE.AND P0, PT, R15, RZ, PT ;  /* 0x000000ff0f00720c */ /* 0x000fda0003f05270 */
[----:B------:R-:W-:Y:S05]  /*0930*/  @!P0 BRA `(.L_x_13) ;  /* 0x0000000400688947 */ /* 0x000fea0003800000 */
[----:B------:R-:W-:Y:S01]  /*0940*/  VIADD R15, R15, 0xffffffff ;  /* 0xffffffff0f0f7836 */ /* 0x000fe20000000000 */
[----:B------:R-:W-:Y:S01]  /*0950*/  LOP3.LUT R13, R8, 0x3, RZ, 0xc0, !PT ;  /* 0x00000003080d7812 */ /* 0x000fe200078ec0ff */
[----:B------:R-:W-:Y:S03]  /*0960*/  BSSY.RECONVERGENT B2, `(.L_x_14) ;  /* 0x000002e000027945 */ /* 0x000fe60003800200 */
[----:B------:R-:W-:Y:S02]  /*0970*/  ISETP.GE.U32.AND P0, PT, R15, 0x3, PT ;  /* 0x000000030f00780c */ /* 0x000fe40003f06070 */
[----:B------:R-:W-:-:S11]  /*0980*/  ISETP.NE.AND P1, PT, R13, RZ, PT ;  /* 0x000000ff0d00720c */ /* 0x000fd60003f25270 */
[----:B------:R-:W-:Y:S05]  /*0990*/  @!P0 BRA `(.L_x_15) ;  /* 0x0000000000a88947 */ /* 0x000fea0003800000 */
[----:B------:R-:W0:Y:S01]  /*09a0*/  LDCU.64 UR6, c[0x0][0x390] ;  /* 0x00007200ff0677ac */ /* 0x000e220008000a00 */
[C---:B------:R-:W-:Y:S01]  /*09b0*/  IADD3 R19, PT, PT, R28.reuse, 0x1, RZ ;  /* 0x000000011c137810 */ /* 0x040fe20007ffe0ff */
[C---:B------:R-:W-:Y:S01]  /*09c0*/  VIADD R24, R28.reuse, 0x2 ;  /* 0x000000021c187836 */ /* 0x040fe20000000000 */
[----:B------:R-:W-:Y:S02]  /*09d0*/  IADD3 R26, PT, PT, R28, 0x3, RZ ;  /* 0x000000031c1a7810 */ /* 0x000fe40007ffe0ff */
[----:B0-----:R-:W-:-:S04]  /*09e0*/  ISETP.GE.AND P0, PT, R7, UR6, PT ;  /* 0x0000000607007c0c */ /* 0x001fc8000bf06270 */
[----:B------:R-:W-:Y:S02]  /*09f0*/  ISETP.GE.OR P3, PT, R28, UR7, P0 ;  /* 0x000000071c007c0c */ /* 0x000fe40008766670 */
[----:B------:R-:W-:Y:S02]  /*0a00*/  ISETP.GE.OR P4, PT, R19, UR7, P0 ;  /* 0x0000000713007c0c */ /* 0x000fe40008786670 */
[----:B------:R-:W-:Y:S02]  /*0a10*/  ISETP.GE.OR P5, PT, R24, UR7, P0 ;  /* 0x0000000718007c0c */ /* 0x000fe400087a6670 */
[----:B------:R-:W-:-:S07]  /*0a20*/  ISETP.GE.OR P0, PT, R26, UR7, P0 ;  /* 0x000000071a007c0c */ /* 0x000fce0008706670 */
[----:B------:R-:W0:Y:S01]  /*0a30*/  @!P3 LDC R15, c[0x0][0x3a0] ;  /* 0x0000e800ff0fbb82 */ /* 0x000e220000000800 */
[--C-:B------:R-:W-:Y:S02]  /*0a40*/  @!P3 IMAD R22, R28, UR6, R7.reuse ;  /* 0x000000061c16bc24 */ /* 0x100fe4000f8e0207 */
[----:B------:R-:W-:-:S05]  /*0a50*/  @!P4 IMAD R19, R19, UR6, R7 ;  /* 0x000000061313cc24 */ /* 0x000fca000f8e0207 */
[----:B------:R-:W1:Y:S08]  /*0a60*/  @!P3 LDC.64 R16, c[0x0][0x380] ;  /* 0x0000e000ff10bb82 */ /* 0x000e700000000a00 */
[----:B------:R-:W2:Y:S01]  /*0a70*/  @!P4 LDC R18, c[0x0][0x3a0] ;  /* 0x0000e800ff12cb82 */ /* 0x000ea20000000800 */
[----:B0-----:R-:W-:-:S07]  /*0a80*/  @!P3 IMAD R15, R22, R15, R5 ;  /* 0x0000000f160fb224 */ /* 0x001fce00078e0205 */
[----:B------:R-:W0:Y:S01]  /*0a90*/  @!P5 LDC R23, c[0x0][0x3a0] ;  /* 0x0000e800ff17db82 */ /* 0x000e220000000800 */
[----:B-1----:R-:W-:-:S07]  /*0aa0*/  @!P3 IMAD.WIDE R16, R15, 0x4, R16 ;  /* 0x000000040f10b825 */ /* 0x002fce00078e0210 */
[----:B------:R-:W1:Y:S01]  /*0ab0*/  @!P4 LDC.64 R20, c[0x0][0x380] ;  /* 0x0000e000ff14cb82 */ /* 0x000e620000000a00 */
[----:B------:R3:W4:Y:S01]  /*0ac0*/  @!P3 LDG.E R15, desc[UR4][R16.64] ;  /* 0x00000004100fb981 */ /* 0x000722000c1e1900 */
[----:B------:R-:W-:Y:S02]  /*0ad0*/  @!P5 IMAD R24, R24, UR6, R7 ;  /* 0x000000061818dc24 */ /* 0x000fe4000f8e0207 */
[----:B--2---:R-:W-:-:S04]  /*0ae0*/  @!P4 IMAD R25, R19, R18, R5 ;  /* 0x000000121319c224 */ /* 0x004fc800078e0205 */
[----:B------:R-:W2:Y:S01]  /*0af0*/  @!P0 LDC R22, c[0x0][0x3a0] ;  /* 0x0000e800ff168b82 */ /* 0x000ea20000000800 */
[----:B------:R-:W-:-:S07]  /*0b00*/  @!P0 IMAD R26, R26, UR6, R7 ;  /* 0x000000061a1a8c24 */ /* 0x000fce000f8e0207 */
[----:B------:R-:W5:Y:S01]  /*0b10*/  @!P5 LDC.64 R18, c[0x0][0x380] ;  /* 0x0000e000ff12db82 */ /* 0x000f620000000a00 */
[----:B0-----:R-:W-:-:S07]  /*0b20*/  @!P5 IMAD R23, R24, R23, R5 ;  /* 0x000000171817d224 */ /* 0x001fce00078e0205 */
[----:B---3--:R-:W0:Y:S01]  /*0b30*/  @!P0 LDC.64 R16, c[0x0][0x380] ;  /* 0x0000e000ff108b82 */ /* 0x008e220000000a00 */
[----:B-1----:R-:W-:-:S06]  /*0b40*/  @!P4 IMAD.WIDE R20, R25, 0x4, R20 ;  /* 0x000000041914c825 */ /* 0x002fcc00078e0214 */
[----:B------:R-:W3:Y:S01]  /*0b50*/  @!P4 LDG.E R21, desc[UR4][R20.64] ;  /* 0x000000041415c981 */ /* 0x000ee2000c1e1900 */
[----:B-----5:R-:W-:-:S04]  /*0b60*/  @!P5 IMAD.WIDE R18, R23, 0x4, R18 ;  /* 0x000000041712d825 */ /* 0x020fc800078e0212 */
[----:B--2---:R-:W-:Y:S02]  /*0b70*/  @!P0 IMAD R23, R26, R22, R5 ;  /* 0x000000161a178224 */ /* 0x004fe400078e0205 */
[----:B------:R-:W2:Y:S02]  /*0b80*/  @!P5 LDG.E R19, desc[UR4][R18.64] ;  /* 0x000000041213d981 */ /* 0x000ea4000c1e1900 */
[----:B0-----:R-:W-:-:S06]  /*0b90*/  @!P0 IMAD.WIDE R16, R23, 0x4, R16 ;  /* 0x0000000417108825 */ /* 0x001fcc00078e0210 */
[----:B------:R-:W5:Y:S01]  /*0ba0*/  @!P0 LDG.E R17, desc[UR4][R16.64] ;  /* 0x0000000410118981 */ /* 0x000f62000c1e1900 */
[----:B------:R-:W-:-:S05]  /*0bb0*/  @!P3 VIADD R0, R0, 0x1 ;  /* 0x000000010000b836 */ /* 0x000fca0000000000 */
[----:B------:R-:W-:-:S05]  /*0bc0*/  @!P4 IADD3 R0, PT, PT, R0, 0x1, RZ ;  /* 0x000000010000c810 */ /* 0x000fca0007ffe0ff */
[----:B------:R-:W-:Y:S01]  /*0bd0*/  @!P5 VIADD R0, R0, 0x1 ;  /* 0x000000010000d836 */ /* 0x000fe20000000000 */
[----:B------:R-:W-:-:S03]  /*0be0*/  IADD3 R28, PT, PT, R28, 0x4, RZ ;  /* 0x000000041c1c7810 */ /* 0x000fc60007ffe0ff */
[----:B------:R-:W-:Y:S02]  /*0bf0*/  @!P0 VIADD R0, R0, 0x1 ;  /* 0x0000000100008836 */ /* 0x000fe40000000000 */
[----:B----4-:R-:W-:-:S04]  /*0c00*/  @!P3 FADD R2, R2, R15 ;  /* 0x0000000f0202b221 */ /* 0x010fc80000000000 */
[----:B---3--:R-:W-:-:S04]  /*0c10*/  @!P4 FADD R2, R2, R21 ;  /* 0x000000150202c221 */ /* 0x008fc80000000000 */
[----:B--2---:R-:W-:-:S04]  /*0c20*/  @!P5 FADD R2, R2, R19 ;  /* 0x000000130202d221 */ /* 0x004fc80000000000 */
[----:B-----5:R-:W-:-:S07]  /*0c30*/  @!P0 FADD R2, R2, R17 ;  /* 0x0000001102028221 */ /* 0x020fce0000000000 */
.L_x_15:
[----:B------:R-:W-:Y:S05]  /*0c40*/  BSYNC.RECONVERGENT B2 ;  /* 0x0000000000027941 */ /* 0x000fea0003800200 */
.L_x_14:
[----:B------:R-:W-:Y:S05]  /*0c50*/  @!P1 BRA `(.L_x_13) ;  /* 0x0000000000a09947 */ /* 0x000fea0003800000 */
[----:B------:R-:W0:Y:S01]  /*0c60*/  LDC.64 R16, c[0x0][0x390] ;  /* 0x0000e400ff107b82 */ /* 0x000e220000000a00 */
[----:B------:R-:W-:Y:S01]  /*0c70*/  ISETP.NE.AND P0, PT, R13, 0x1, PT ;  /* 0x000000010d00780c */ /* 0x000fe20003f05270 */
[----:B------:R-:W-:-:S12]  /*0c80*/  BSSY.RECONVERGENT B2, `(.L_x_16) ;  /* 0x0000018000027945 */ /* 0x000fd80003800200 */
[----:B------:R-:W-:Y:S05]  /*0c90*/  @!P0 BRA `(.L_x_17) ;  /* 0x0000000000588947 */ /* 0x000fea0003800000 */
[----:B------:R-:W1:Y:S01]  /*0ca0*/  LDCU.64 UR6, c[0x0][0x390] ;  /* 0x00007200ff0677ac */ /* 0x000e620008000a00 */
[----:B------:R-:W-:Y:S02]  /*0cb0*/  IADD3 R22, PT, PT, R28, 0x1, RZ ;  /* 0x000000011c167810 */ /* 0x000fe40007ffe0ff */
[----:B-1----:R-:W-:-:S04]  /*0cc0*/  ISETP.GE.AND P0, PT, R7, UR6, PT ;  /* 0x0000000607007c0c */ /* 0x002fc8000bf06270 */
[----:B------:R-:W-:Y:S02]  /*0cd0*/  ISETP.GE.OR P1, PT, R28, UR7, P0 ;  /* 0x000000071c007c0c */ /* 0x000fe40008726670 */
[----:B------:R-:W-:-:S11]  /*0ce0*/  ISETP.GE.OR P0, PT, R22, UR7, P0 ;  /* 0x0000000716007c0c */ /* 0x000fd60008706670 */
[----:B------:R-:W1:Y:S01]  /*0cf0*/  @!P1 LDC R13, c[0x0][0x3a0] ;  /* 0x0000e800ff0d9b82 */ /* 0x000e620000000800 */
[--C-:B------:R-:W-:Y:S02]  /*0d00*/  @!P1 IMAD R24, R28, UR6, R7.reuse ;  /* 0x000000061c189c24 */ /* 0x100fe4000f8e0207 */
[----:B------:R-:W-:-:S05]  /*0d10*/  @!P0 IMAD R22, R22, UR6, R7 ;  /* 0x0000000616168c24 */ /* 0x000fca000f8e0207 */
[----:B------:R-:W2:Y:S08]  /*0d20*/  @!P0 LDC R23, c[0x0][0x3a0] ;  /* 0x0000e800ff178b82 */ /* 0x000eb00000000800 */
[----:B------:R-:W3:Y:S08]  /*0d30*/  @!P1 LDC.64 R20, c[0x0][0x380] ;  /* 0x0000e000ff149b82 */ /* 0x000ef00000000a00 */
[----:B------:R-:W4:Y:S01]  /*0d40*/  @!P0 LDC.64 R18, c[0x0][0x380] ;  /* 0x0000e000ff128b82 */ /* 0x000f220000000a00 */
[----:B-1----:R-:W-:-:S02]  /*0d50*/  @!P1 IMAD R15, R24, R13, R5 ;  /* 0x0000000d180f9224 */ /* 0x002fc400078e0205 */
[----:B--2---:R-:W-:Y:S02]  /*0d60*/  @!P0 IMAD R13, R22, R23, R5 ;  /* 0x00000017160d8224 */ /* 0x004fe400078e0205 */
[----:B---3--:R-:W-:-:S06]  /*0d70*/  @!P1 IMAD.WIDE R20, R15, 0x4, R20 ;  /* 0x000000040f149825 */ /* 0x008fcc00078e0214 */
[----:B------:R-:W2:Y:S01]  /*0d80*/  @!P1 LDG.E R21, desc[UR4][R20.64] ;  /* 0x0000000414159981 */ /* 0x000ea2000c1e1900 */
[----:B----4-:R-:W-:-:S06]  /*0d90*/  @!P0 IMAD.WIDE R18, R13, 0x4, R18 ;  /* 0x000000040d128825 */ /* 0x010fcc00078e0212 */
[----:B------:R-:W3:Y:S01]  /*0da0*/  @!P0 LDG.E R19, desc[UR4][R18.64] ;  /* 0x0000000412138981 */ /* 0x000ee2000c1e1900 */
[----:B------:R-:W-:Y:S01]  /*0db0*/  @!P1 VIADD R0, R0, 0x1 ;  /* 0x0000000100009836 */ /* 0x000fe20000000000 */
[----:B------:R-:W-:-:S03]  /*0dc0*/  IADD3 R28, PT, PT, R28, 0x2, RZ ;  /* 0x000000021c1c7810 */ /* 0x000fc60007ffe0ff */
[----:B------:R-:W-:Y:S02]  /*0dd0*/  @!P0 VIADD R0, R0, 0x1 ;  /* 0x0000000100008836 */ /* 0x000fe40000000000 */
[----:B--2---:R-:W-:-:S04]  /*0de0*/  @!P1 FADD R2, R2, R21 ;  /* 0x0000001502029221 */ /* 0x004fc80000000000 */
[----:B---3--:R-:W-:-:S07]  /*0df0*/  @!P0 FADD R2, R2, R19 ;  /* 0x0000001302028221 */ /* 0x008fce0000000000 */
.L_x_17:
[----:B------:R-:W-:Y:S05]  /*0e00*/  BSYNC.RECONVERGENT B2 ;  /* 0x0000000000027941 */ /* 0x000fea0003800200 */
.L_x_16:
[----:B0-----:R-:W-:Y:S02]  /*0e10*/  ISETP.GE.AND P0, PT, R28, R17, PT ;  /* 0x000000111c00720c */ /* 0x001fe40003f06270 */
[----:B------:R-:W-:Y:S02]  /*0e20*/  LOP3.LUT P1, RZ, R8, 0x1, RZ, 0xc0, !PT ;  /* 0x0000000108ff7812 */ /* 0x000fe4000782c0ff */
[----:B------:R-:W-:-:S04]  /*0e30*/  ISETP.GE.OR P0, PT, R7, R16, P0 ;  /* 0x000000100700720c */ /* 0x000fc80000706670 */
[----:B------:R-:W-:-:S13]  /*0e40*/  PLOP3.LUT P0, PT, P1, P0, PT, 0x8f, 0xf8 ;  /* 0x0000000000f8781c */ /* 0x000fda0000f01177 */
[----:B------:R-:W-:Y:S05]  /*0e50*/  @P0 BRA `(.L_x_13) ;  /* 0x0000000000200947 */ /* 0x000fea0003800000 */
[----:B------:R-:W0:Y:S01]  /*0e60*/  LDC.64 R18, c[0x0][0x380] ;  /* 0x0000e000ff127b82 */ /* 0x000e220000000a00 */
[----:B------:R-:W1:Y:S01]  /*0e70*/  LDCU UR6, c[0x0][0x3a0] ;  /* 0x00007400ff0677ac */ /* 0x000e620008000800 */
[----:B------:R-:W-:-:S04]  /*0e80*/  IMAD R16, R28, R16, R7 ;  /* 0x000000101c107224 */ /* 0x000fc800078e0207 */
[----:B-1----:R-:W-:-:S04]  /*0e90*/  IMAD R13, R16, UR6, R5 ;  /* 0x00000006100d7c24 */ /* 0x002fc8000f8e0205 */
[----:B0-----:R-:W-:-:S06]  /*0ea0*/  IMAD.WIDE R18, R13, 0x4, R18 ;  /* 0x000000040d127825 */ /* 0x001fcc00078e0212 */
[----:B------:R-:W2:Y:S01]  /*0eb0*/  LDG.E R19, desc[UR4][R18.64] ;  /* 0x0000000412137981 */ /* 0x000ea2000c1e1900 */
[----:B------:R-:W-:Y:S01]  /*0ec0*/  IADD3 R0, PT, PT, R0, 0x1, RZ ;  /* 0x0000000100007810 */ /* 0x000fe20007ffe0ff */
[----:B--2---:R-:W-:-:S07]  /*0ed0*/  FADD R2, R2, R19 ;  /* 0x0000001302027221 */ /* 0x004fce0000000000 */
.L_x_13:
[----:B------:R-:W-:Y:S05]  /*0ee0*/  BSYNC.RECONVERGENT B1 ;  /* 0x0000000000017941 */ /* 0x000fea0003800200 */
.L_x_12:
[----:B------:R-:W-:-:S05]  /*0ef0*/  VIADD R7, R7, 0x1 ;  /* 0x0000000107077836 */ /* 0x000fca0000000000 */
[----:B------:R-:W-:-:S13]  /*0f00*/  ISETP.GE.AND P0, PT, R7, R10, PT ;  /* 0x0000000a0700720c */ /* 0x000fda0003f06270 */
[----:B------:R-:W-:Y:S05]  /*0f10*/  @!P0 BRA `(.L_x_18) ;  /* 0xfffffff000e88947 */ /* 0x000fea000383ffff */
[----:B------:R-:W-:Y:S05]  /*0f20*/  BSYNC.RECONVERGENT B0 ;  /* 0x0000000000007941 */ /* 0x000fea0003800200 */
.L_x_7:
[----:B------:R-:W-:-:S13]  /*0f30*/  ISETP.NE.AND P0, PT, R0, RZ, PT ;  /* 0x000000ff0000720c */ /* 0x000fda0003f05270 */
[----:B------:R-:W-:Y:S05]  /*0f40*/  @!P0 BRA `(.L_x_19) ;  /* 0x0000000000588947 */ /* 0x000fea0003800000 */
[----:B------:R-:W-:Y:S01]  /*0f50*/  I2FP.F32.S32 R11, R0 ;  /* 0x00000000000b7245 */ /* 0x000fe20000201400 */
[----:B------:R-:W-:Y:S03]  /*0f60*/  BSSY.RECONVERGENT B0, `(.L_x_20) ;  /* 0x000000c000007945 */ /* 0x000fe60003800200 */
[----:B------:R-:W0:Y:S08]  /*0f70*/  MUFU.RCP R7, R11 ;  /* 0x0000000b00077308 */ /* 0x000e300000001000 */
[----:B------:R-:W1:Y:S01]  /*0f80*/  FCHK P0, R2, R11 ;  /* 0x0000000b02007302 */ /* 0x000e620000000000 */
[----:B0-----:R-:W-:-:S04]  /*0f90*/  FFMA R0, -R11, R7, 1 ;  /* 0x3f8000000b007423 */ /* 0x001fc80000000107 */
[----:B------:R-:W-:-:S04]  /*0fa0*/  FFMA R7, R7, R0, R7 ;  /* 0x0000000007077223 */ /* 0x000fc80000000007 */
[----:B------:R-:W-:-:S04]  /*0fb0*/  FFMA R0, R7, R2, RZ ;  /* 0x0000000207007223 */ /* 0x000fc800000000ff */
[----:B------:R-:W-:-:S04]  /*0fc0*/  FFMA R9, -R11, R0, R2 ;  /* 0x000000000b097223 */ /* 0x000fc80000000102 */
[----:B------:R-:W-:Y:S01]  /*0fd0*/  FFMA R9, R7, R9, R0 ;  /* 0x0000000907097223 */ /* 0x000fe20000000000 */
[----:B-1----:R-:W-:Y:S06]  /*0fe0*/  @!P0 BRA `(.L_x_21) ;  /* 0x00000000000c8947 */ /* 0x002fec0003800000 */
[----:B------:R-:W-:-:S07]  /*0ff0*/  MOV R6, 0x1010 ;  /* 0x0000101000067802 */ /* 0x000fce0000000f00 */
[----:B------:R-:W-:Y:S05]  /*1000*/  CALL.REL.NOINC `($__internal_0_$__cuda_sm3x_div_rn_noftz_f32_slowpath) ;  /* 0x0000000000487944 */ /* 0x000fea0003c00000 */
[----:B------:R-:W-:-:S07]  /*1010*/  MOV R9, R0 ;  /* 0x0000000000097202 */ /* 0x000fce0000000f00 */
.L_x_21:
[----:B------:R-:W-:Y:S05]  /*1020*/  BSYNC.RECONVERGENT B0 ;  /* 0x0000000000007941 */ /* 0x000fea0003800200 */
.L_x_20:
[----:B------:R-:W0:Y:S01]  /*1030*/  LDCU UR6, c[0x0][0x398] ;  /* 0x00007300ff0677ac */ /* 0x000e220008000800 */
[----:B------:R-:W1:Y:S01]  /*1040*/  LDC.64 R6, c[0x0][0x388] ;  /* 0x0000e200ff067b82 */ /* 0x000e620000000a00 */
[----:B------:R-:W2:Y:S01]  /*1050*/  LDCU UR7, c[0x0][0x3a0] ;  /* 0x00007400ff0777ac */ /* 0x000ea20008000800 */
[----:B0-----:R-:W-:-:S04]  /*1060*/  IMAD R4, R3, UR6, R4 ;  /* 0x0000000603047c24 */ /* 0x001fc8000f8e0204 */
[----:B--2---:R-:W-:-:S04]  /*1070*/  IMAD R3, R4, UR7, R5 ;  /* 0x0000000704037c24 */ /* 0x004fc8000f8e0205 */
[----:B-1----:R-:W-:-:S05]  /*1080*/  IMAD.WIDE R2, R3, 0x4, R6 ;  /* 0x0000000403027825 */ /* 0x002fca00078e0206 */
[----:B------:R-:W-:Y:S01]  /*1090*/  STG.E desc[UR4][R2.64], R9 ;  /* 0x0000000902007986 */ /* 0x000fe2000c101904 */
[----:B------:R-:W-:Y:S05]  /*10a0*/  EXIT ;  /* 0x000000000000794d */ /* 0x000fea0003800000 */
.L_x_19:
[----:B------:R-:W0:Y:S01]  /*10b0*/  LDCU UR6, c[0x0][0x398] ;  /* 0x00007300ff0677ac */ /* 0x000e220008000800 */
[----:B------:R-:W1:Y:S01]  /*10c0*/  LDC.64 R6, c[0x0][0x388] ;  /* 0x0000e200ff067b82 */ /* 0x000e620000000a00 */
[----:B------:R-:W2:Y:S01]  /*10d0*/  LDCU UR7, c[0x0][0x3a0] ;  /* 0x00007400ff0777ac */ /* 0x000ea20008000800 */
[----:B0-----:R-:W-:-:S04]  /*10e0*/  IMAD R4, R3, UR6, R4 ;  /* 0x0000000603047c24 */ /* 0x001fc8000f8e0204 */
[----:B--2---:R-:W-:-:S04]  /*10f0*/  IMAD R5, R4, UR7, R5 ;  /* 0x0000000704057c24 */ /* 0x004fc8000f8e0205 */
[----:B-1----:R-:W-:-:S05]  /*1100*/  IMAD.WIDE R6, R5, 0x4, R6 ;  /* 0x0000000405067825 */ /* 0x002fca00078e0206 */
[----:B------:R-:W-:Y:S01]  /*1110*/  STG.E desc[UR4][R6.64], RZ ;  /* 0x000000ff06007986 */ /* 0x000fe2000c101904 */
[----:B------:R-:W-:Y:S05]  /*1120*/  EXIT ;  /* 0x000000000000794d */ /* 0x000fea0003800000 */
        .weak           $__internal_0_$__cuda_sm3x_div_rn_noftz_f32_slowpath
        .type           $__internal_0_$__cuda_sm3x_div_rn_noftz_f32_slowpath,@function
        .size           $__internal_0_$__cuda_sm3x_div_rn_noftz_f32_slowpath,(.L_x_76 - $__internal_0_$__cuda_sm3x_div_rn_noftz_f32_slowpath)
$__internal_0_$__cuda_sm3x_div_rn_noftz_f32_slowpath:
[----:B------:R-:W-:Y:S01]  /*1130*/  SHF.R.U32.HI R7, RZ, 0x17, R11 ;  /* 0x00000017ff077819 */ /* 0x000fe2000001160b */
[----:B------:R-:W-:Y:S01]  /*1140*/  BSSY.RECONVERGENT B1, `(.L_x_22) ;  /* 0x0000064000017945 */ /* 0x000fe20003800200 */
[----:B------:R-:W-:Y:S02]  /*1150*/  SHF.R.U32.HI R0, RZ, 0x17, R2 ;  /* 0x00000017ff007819 */ /* 0x000fe40000011602 */
[----:B------:R-:W-:Y:S02]  /*1160*/  LOP3.LUT R14, R7, 0xff, RZ, 0xc0, !PT ;  /* 0x000000ff070e7812 */ /* 0x000fe400078ec0ff */
[----:B------:R-:W-:Y:S02]  /*1170*/  LOP3.LUT R12, R0, 0xff, RZ, 0xc0, !PT ;  /* 0x000000ff000c7812 */ /* 0x000fe400078ec0ff */
[----:B------:R-:W-:Y:S01]  /*1180*/  MOV R7, R11 ;  /* 0x0000000b00077202 */ /* 0x000fe20000000f00 */
[----:B------:R-:W-:Y:S01]  /*1190*/  VIADD R10, R14, 0xffffffff ;  /* 0xffffffff0e0a7836 */ /* 0x000fe20000000000 */
[----:B------:R-:W-:-:S04]  /*11a0*/  IADD3 R9, PT, PT, R12, -0x1, RZ ;  /* 0xffffffff0c097810 */ /* 0x000fc80007ffe0ff */
[----:B------:R-:W-:-:S04]  /*11b0*/  ISETP.GT.U32.AND P0, PT, R10, 0xfd, PT ;  /* 0x000000fd0a00780c */ /* 0x000fc80003f04070 */
[----:B------:R-:W-:-:S13]  /*11c0*/  ISETP.GT.U32.OR P0, PT, R9, 0xfd, P0 ;  /* 0x000000fd0900780c */ /* 0x000fda0000704470 */
[----:B------:R-:W-:Y:S01]  /*11d0*/  @!P0 IMAD.MOV.U32 R8, RZ, RZ, RZ ;  /* 0x000000ffff088224 */ /* 0x000fe200078e00ff */
[----:B------:R-:W-:Y:S06]  /*11e0*/  @!P0 BRA `(.L_x_23) ;  /* 0x0000000000608947 */ /* 0x000fec0003800000 */
[----:B------:R-:W-:Y:S02]  /*11f0*/  FSETP.GTU.FTZ.AND P0, PT, |R2|, +INF , PT ;  /* 0x7f8000000200780b */ /* 0x000fe40003f1c200 */
[----:B------:R-:W-:Y:S02]  /*1200*/  FSETP.GTU.FTZ.AND P1, PT, |R11|, +INF , PT ;  /* 0x7f8000000b00780b */ /* 0x000fe40003f3c200 */
[----:B------:R-:W-:Y:S02]  /*1210*/  MOV R0, R11 ;  /* 0x0000000b00007202 */ /* 0x000fe40000000f00 */
[----:B------:R-:W-:-:S13]  /*1220*/  PLOP3.LUT P0, PT, P0, P1, PT, 0xf8, 0x8f ;  /* 0x00000000008f781c */ /* 0x000fda0000703f70 */
[----:B------:R-:W-:Y:S05]  /*1230*/  @P0 BRA `(.L_x_24) ;  /* 0x00000004004c0947 */ /* 0x000fea0003800000 */
[----:B------:R-:W-:-:S13]  /*1240*/  LOP3.LUT P0, RZ, R7, 0x7fffffff, R2, 0xc8, !PT ;  /* 0x7fffffff07ff7812 */ /* 0x000fda000780c802 */
[----:B------:R-:W-:Y:S05]  /*1250*/  @!P0 BRA `(.L_x_25) ;  /* 0x00000004003c8947 */ /* 0x000fea0003800000 */
[----:B------:R-:W-:Y:S02]  /*1260*/  FSETP.NEU.FTZ.AND P0, PT, |R2|, +INF , PT ;  /* 0x7f8000000200780b */ /* 0x000fe40003f1d200 */
[----:B------:R-:W-:Y:S02]  /*1270*/  FSETP.NEU.FTZ.AND P2, PT, |R0|, +INF , PT ;  /* 0x7f8000000000780b */ /* 0x000fe40003f5d200 */
[----:B------:R-:W-:-:S11]  /*1280*/  FSETP.NEU.FTZ.AND P1, PT, |R2|, +INF , PT ;  /* 0x7f8000000200780b */ /* 0x000fd60003f3d200 */
[----:B------:R-:W-:Y:S05]  /*1290*/  @!P2 BRA !P0, `(.L_x_25) ;  /* 0x00000004002ca947 */ /* 0x000fea0004000000 */
[----:B------:R-:W-:-:S04]  /*12a0*/  LOP3.LUT P0, RZ, R2, 0x7fffffff, RZ, 0xc0, !PT ;  /* 0x7fffffff02ff7812 */ /* 0x000fc8000780c0ff */
[----:B------:R-:W-:-:S13]  /*12b0*/  PLOP3.LUT P0, PT, P2, P0, PT, 0x2f, 0xf2 ;  /* 0x0000000000f2781c */ /* 0x000fda0001700577 */
[----:B------:R-:W-:Y:S05]  /*12c0*/  @P0 BRA `(.L_x_26) ;  /* 0x0000000400180947 */ /* 0x000fea0003800000 */
[----:B------:R-:W-:-:S04]  /*12d0*/  LOP3.LUT P0, RZ, R7, 0x7fffffff, RZ, 0xc0, !PT ;  /* 0x7fffffff07ff7812 */ /* 0x000fc8000780c0ff */
[----:B------:R-:W-:-:S13]  /*12e0*/  PLOP3.LUT P0, PT, P1, P0, PT, 0x2f, 0xf2 ;  /* 0x0000000000f2781c */ /* 0x000fda0000f00577 */
[----:B------:R-:W-:Y:S05]  /*12f0*/  @P0 BRA `(.L_x_27) ;  /* 0x0000000400000947 */ /* 0x000fea0003800000 */
[----:B------:R-:W-:Y:S02]  /*1300*/  ISETP.GE.AND P0, PT, R9, RZ, PT ;  /* 0x000000ff0900720c */ /* 0x000fe40003f06270 */
[----:B------:R-:W-:-:S11]  /*1310*/  ISETP.GE.AND P1, PT, R10, RZ, PT ;  /* 0x000000ff0a00720c */ /* 0x000fd60003f26270 */
[----:B------:R-:W-:Y:S01]  /*1320*/  @P0 MOV R8, RZ ;  /* 0x000000ff00080202 */ /* 0x000fe20000000f00 */
[----:B------:R-:W-:Y:S02]  /*1330*/  @!P0 IMAD.MOV.U32 R8, RZ, RZ, -0x40 ;  /* 0xffffffc0ff088424 */ /* 0x000fe400078e00ff */
[----:B------:R-:W-:Y:S01]  /*1340*/  @!P0 FFMA R2, R2, 1.84467440737095516160e+19, RZ ;  /* 0x5f80000002028823 */ /* 0x000fe200000000ff */
[----:B------:R-:W-:Y:S02]  /*1350*/  @!P1 FFMA R7, R0, 1.84467440737095516160e+19, RZ ;  /* 0x5f80000000079823 */ /* 0x000fe400000000ff */
[----:B------:R-:W-:-:S07]  /*1360*/  @!P1 IADD3 R8, PT, PT, R8, 0x40, RZ ;  /* 0x0000004008089810 */ /* 0x000fce0007ffe0ff */
.L_x_23:
[----:B------:R-:W-:Y:S01]  /*1370*/  LEA R0, R14, 0xc0800000, 0x17 ;  /* 0xc08000000e007811 */ /* 0x000fe200078eb8ff */
[----:B------:R-:W-:Y:S03]  /*1380*/  BSSY.RECONVERGENT B2, `(.L_x_28) ;  /* 0x0000036000027945 */ /* 0x000fe60003800200 */
[----:B------:R-:W-:Y:S01]  /*1390*/  IADD3 R9, PT, PT, -R0, R7, RZ ;  /* 0x0000000700097210 */ /* 0x000fe20007ffe1ff */
[----:B------:R-:W-:-:S03]  /*13a0*/  VIADD R7, R12, 0xffffff81 ;  /* 0xffffff810c077836 */ /* 0x000fc60000000000 */
[----:B------:R-:W0:Y:S01]  /*13b0*/  MUFU.RCP R10, R9 ;  /* 0x00000009000a7308 */ /* 0x000e220000001000 */
[----:B------:R-:W-:Y:S01]  /*13c0*/  FADD.FTZ R11, -R9, -RZ ;  /* 0x800000ff090b7221 */ /* 0x000fe20000010100 */
[C---:B------:R-:W-:Y:S01]  /*13d0*/  IMAD R0, R7.reuse, -0x800000, R2 ;  /* 0xff80000007007824 */ /* 0x040fe200078e0202 */
[----:B------:R-:W-:-:S04]  /*13e0*/  IADD3 R7, PT, PT, R7, 0x7f, -R14 ;  /* 0x0000007f07077810 */ /* 0x000fc80007ffe80e */
[----:B------:R-:W-:Y:S01]  /*13f0*/  IADD3 R7, PT, PT, R7, R8, RZ ;  /* 0x0000000807077210 */ /* 0x000fe20007ffe0ff */
[----:B0-----:R-:W-:-:S04]  /*1400*/  FFMA R13, R10, R11, 1 ;  /* 0x3f8000000a0d7423 */ /* 0x001fc8000000000b */
[----:B------:R-:W-:-:S04]  /*1410*/  FFMA R15, R10, R13, R10 ;  /* 0x0000000d0a0f7223 */ /* 0x000fc8000000000a */
[----:B------:R-:W-:-:S04]  /*1420*/  FFMA R2, R0, R15, RZ ;  /* 0x0000000f00027223 */ /* 0x000fc800000000ff */
[----:B------:R-:W-:-:S04]  /*1430*/  FFMA R13, R11, R2, R0 ;  /* 0x000000020b0d7223 */ /* 0x000fc80000000000 */
[----:B------:R-:W-:-:S04]  /*1440*/  FFMA R10, R15, R13, R2 ;  /* 0x0000000d0f0a7223 */ /* 0x000fc80000000002 */
[----:B------:R-:W-:-:S04]  /*1450*/  FFMA R11, R11, R10, R0 ;  /* 0x0000000a0b0b7223 */ /* 0x000fc80000000000 */
[----:B------:R-:W-:-:S05]  /*1460*/  FFMA R0, R15, R11, R10 ;  /* 0x0000000b0f007223 */ /* 0x000fca000000000a */
[----:B------:R-:W-:-:S04]  /*1470*/  SHF.R.U32.HI R2, RZ, 0x17, R0 ;  /* 0x00000017ff027819 */ /* 0x000fc80000011600 */
[----:B------:R-:W-:-:S04]  /*1480*/  LOP3.LUT R2, R2, 0xff, RZ, 0xc0, !PT ;  /* 0x000000ff02027812 */ /* 0x000fc800078ec0ff */
[----:B------:R-:W-:-:S05]  /*1490*/  IADD3 R12, PT, PT, R2, R7, RZ ;  /* 0x00000007020c7210 */ /* 0x000fca0007ffe0ff */
[----:B------:R-:W-:-:S05]  /*14a0*/  VIADD R2, R12, 0xffffffff ;  /* 0xffffffff0c027836 */ /* 0x000fca0000000000 */
[----:B------:R-:W-:-:S13]  /*14b0*/  ISETP.GE.U32.AND P0, PT, R2, 0xfe, PT ;  /* 0x000000fe0200780c */ /* 0x000fda0003f06070 */
[----:B------:R-:W-:Y:S05]  /*14c0*/  @!P0 BRA `(.L_x_29) ;  /* 0x0000000000808947 */ /* 0x000fea0003800000 */
[----:B------:R-:W-:-:S13]  /*14d0*/  ISETP.GT.AND P0, PT, R12, 0xfe, PT ;  /* 0x000000fe0c00780c */ /* 0x000fda0003f04270 */
[----:B------:R-:W-:Y:S05]  /*14e0*/  @P0 BRA `(.L_x_30) ;  /* 0x00000000006c0947 */ /* 0x000fea0003800000 */
[----:B------:R-:W-:-:S13]  /*14f0*/  ISETP.GE.AND P0, PT, R12, 0x1, PT ;  /* 0x000000010c00780c */ /* 0x000fda0003f06270 */
[----:B------:R-:W-:Y:S05]  /*1500*/  @P0 BRA `(.L_x_31) ;  /* 0x0000000000740947 */ /* 0x000fea0003800000 */
[----:B------:R-:W-:Y:S02]  /*1510*/  ISETP.GE.AND P0, PT, R12, -0x18, PT ;  /* 0xffffffe80c00780c */ /* 0x000fe40003f06270 */
[----:B------:R-:W-:-:S11]  /*1520*/  LOP3.LUT R0, R0, 0x80000000, RZ, 0xc0, !PT ;  /* 0x8000000000007812 */ /* 0x000fd600078ec0ff */
[----:B------:R-:W-:Y:S05]  /*1530*/  @!P0 BRA `(.L_x_31) ;  /* 0x0000000000688947 */ /* 0x000fea0003800000 */
[CCC-:B------:R-:W-:Y:S01]  /*1540*/  FFMA.RZ R2, R15.reuse, R11.reuse, R10.reuse ;  /* 0x0000000b0f027223 */ /* 0x1c0fe2000000c00a */
[C---:B------:R-:W-:Y:S01]  /*1550*/  IADD3 R9, PT, PT, R12.reuse, 0x20, RZ ;  /* 0x000000200c097810 */ /* 0x040fe20007ffe0ff */
[CCC-:B------:R-:W-:Y:S01]  /*1560*/  FFMA.RM R7, R15.reuse, R11.reuse, R10.reuse ;  /* 0x0000000b0f077223 */ /* 0x1c0fe2000000400a */
[----:B------:R-:W-:Y:S02]  /*1570*/  ISETP.NE.AND P2, PT, R12, RZ, PT ;  /* 0x000000ff0c00720c */ /* 0x000fe40003f45270 */
[----:B------:R-:W-:Y:S01]  /*1580*/  LOP3.LUT R8, R2, 0x7fffff, RZ, 0xc0, !PT ;  /* 0x007fffff02087812 */ /* 0x000fe200078ec0ff */
[----:B------:R-:W-:Y:S01]  /*1590*/  FFMA.RP R2, R15, R11, R10 ;  /* 0x0000000b0f027223 */ /* 0x000fe2000000800a */
[----:B------:R-:W-:Y:S02]  /*15a0*/  ISETP.NE.AND P1, PT, R12, RZ, PT ;  /* 0x000000ff0c00720c */ /* 0x000fe40003f25270 */
[----:B------:R-:W-:Y:S02]  /*15b0*/  LOP3.LUT R8, R8, 0x800000, RZ, 0xfc, !PT ;  /* 0x0080000008087812 */ /* 0x000fe400078efcff */
[----:B------:R-:W-:-:S02]  /*15c0*/  IADD3 R10, PT, PT, -R12, RZ, RZ ;  /* 0x000000ff0c0a7210 */ /* 0x000fc40007ffe1ff */
[----:B------:R-:W-:Y:S02]  /*15d0*/  SHF.L.U32 R9, R8, R9, RZ ;  /* 0x0000000908097219 */ /* 0x000fe400000006ff */
[----:B------:R-:W-:Y:S02]  /*15e0*/  FSETP.NEU.FTZ.AND P0, PT, R2, R7, PT ;  /* 0x000000070200720b */ /* 0x000fe40003f1d000 */
[----:B------:R-:W-:Y:S02]  /*15f0*/  SEL R7, R10, RZ, P2 ;  /* 0x000000ff0a077207 */ /* 0x000fe40001000000 */
[----:B------:R-:W-:Y:S02]  /*1600*/  ISETP.NE.AND P1, PT, R9, RZ, P1 ;  /* 0x000000ff0900720c */ /* 0x000fe40000f25270 */
[----:B------:R-:W-:Y:S02]  /*1610*/  SHF.R.U32.HI R7, RZ, R7, R8 ;  /* 0x00000007ff077219 */ /* 0x000fe40000011608 */
[----:B------:R-:W-:-:S02]  /*1620*/  PLOP3.LUT P0, PT, P0, P1, PT, 0xf8, 0x8f ;  /* 0x00000000008f781c */ /* 0x000fc40000703f70 */
[----:B------:R-:W-:Y:S02]  /*1630*/  SHF.R.U32.HI R9, RZ, 0x1, R7 ;  /* 0x00000001ff097819 */ /* 0x000fe40000011607 */
[----:B------:R-:W-:-:S04]  /*1640*/  SEL R2, RZ, 0x1, !P0 ;  /* 0x00000001ff027807 */ /* 0x000fc80004000000 */
[----:B------:R-:W-:-:S04]  /*1650*/  LOP3.LUT R2, R2, 0x1, R9, 0xf8, !PT ;  /* 0x0000000102027812 */ /* 0x000fc800078ef809 */
[----:B------:R-:W-:-:S05]  /*1660*/  LOP3.LUT R2, R2, R7, RZ, 0xc0, !PT ;  /* 0x0000000702027212 */ /* 0x000fca00078ec0ff */
[----:B------:R-:W-:-:S05]  /*1670*/  IMAD.IADD R9, R9, 0x1, R2 ;  /* 0x0000000109097824 */ /* 0x000fca00078e0202 */
[----:B------:R-:W-:Y:S01]  /*1680*/  LOP3.LUT R0, R9, R0, RZ, 0xfc, !PT ;  /* 0x0000000009007212 */ /* 0x000fe200078efcff */
[----:B------:R-:W-:Y:S06]  /*1690*/  BRA `(.L_x_31) ;  /* 0x0000000000107947 */ /* 0x000fec0003800000 */
.L_x_30:
[----:B------:R-:W-:-:S04]  /*16a0*/  LOP3.LUT R0, R0, 0x80000000, RZ, 0xc0, !PT ;  /* 0x8000000000007812 */ /* 0x000fc800078ec0ff */
[----:B------:R-:W-:Y:S01]  /*16b0*/  LOP3.LUT R0, R0, 0x7f800000, RZ, 0xfc, !PT ;  /* 0x7f80000000007812 */ /* 0x000fe200078efcff */
[----:B------:R-:W-:Y:S06]  /*16c0*/  BRA `(.L_x_31) ;  /* 0x0000000000047947 */ /* 0x000fec0003800000 */
.L_x_29:
[----:B------:R-:W-:-:S07]  /*16d0*/  LEA R0, R7, R0, 0x17 ;  /* 0x0000000007007211 */ /* 0x000fce00078eb8ff */
.L_x_31:
[----:B------:R-:W-:Y:S05]  /*16e0*/  BSYNC.RECONVERGENT B2 ;  /* 0x0000000000027941 */ /* 0x000fea0003800200 */
.L_x_28:
[----:B------:R-:W-:Y:S05]  /*16f0*/  BRA `(.L_x_32) ;  /* 0x0000000000207947 */ /* 0x000fea0003800000 */
.L_x_27:
[----:B------:R-:W-:-:S04]  /*1700*/  LOP3.LUT R0, R7, 0x80000000, R2, 0x48, !PT ;  /* 0x8000000007007812 */ /* 0x000fc800078e4802 */
[----:B------:R-:W-:Y:S01]  /*1710*/  LOP3.LUT R0, R0, 0x7f800000, RZ, 0xfc, !PT ;  /* 0x7f80000000007812 */ /* 0x000fe200078efcff */
[----:B------:R-:W-:Y:S06]  /*1720*/  BRA `(.L_x_32) ;  /* 0x0000000000147947 */ /* 0x000fec0003800000 */
.L_x_26:
[----:B------:R-:W-:Y:S01]  /*1730*/  LOP3.LUT R0, R7, 0x80000000, R2, 0x48, !PT ;  /* 0x8000000007007812 */ /* 0x000fe200078e4802 */
[----:B------:R-:W-:Y:S06]  /*1740*/  BRA `(.L_x_32) ;  /* 0x00000000000c7947 */ /* 0x000fec0003800000 */
.L_x_25:
[----:B------:R-:W0:Y:S01]  /*1750*/  MUFU.RSQ R0, -QNAN ;  /* 0xffc0000000007908 */ /* 0x000e220000001400 */
[----:B------:R-:W-:Y:S05]  /*1760*/  BRA `(.L_x_32) ;  /* 0x0000000000047947 */ /* 0x000fea0003800000 */
.L_x_24:
[----:B------:R-:W-:-:S07]  /*1770*/  FADD.FTZ R0, R2, R0 ;  /* 0x0000000002007221 */ /* 0x000fce0000010000 */
.L_x_32:
[----:B------:R-:W-:Y:S05]  /*1780*/  BSYNC.RECONVERGENT B1 ;  /* 0x0000000000017941 */ /* 0x000fea0003800200 */
.L_x_22:
[----:B------:R-:W-:-:S04]  /*1790*/  HFMA2 R7, -RZ, RZ, 0, 0 ;  /* 0x00000000ff077431 */ /* 0x000fc800000001ff */
[----:B0-----:R-:W-:Y:S05]  /*17a0*/  RET.REL.NODEC R6 `(_Z20averagePoolingKernelPfS_iiiiii) ;  /* 0xffffffe806147950 */ /* 0x001fea0003c3ffff */
.L_x_33:
        /* <DEDUP_REMOVED lines=13> */
.L_x_76:


//--------------------- .text._Z13convolution3DPfS_S_iiiibb --------------------------
	.section	.text._Z13convolution3DPfS_S_iiiibb,"ax",@progbits
	.align	128
        .global         _Z13convolution3DPfS_S_iiiibb
        .type           _Z13convolution3DPfS_S_iiiibb,@function
        .size           _Z13convolution3DPfS_S_iiiibb,(.L_x_79 - _Z13convolution3DPfS_S_iiiibb)
        .other          _Z13convolution3DPfS_S_iiiibb,@"STO_CUDA_ENTRY STV_DEFAULT"
_Z13convolution3DPfS_S_iiiibb:
.text._Z13convolution3DPfS_S_iiiibb:
[----:B------:R-:W-:Y:S01]  /*0000*/  LDC R1, c[0x0][0x37c] ;  /* 0x0000df00ff017b82 */ /* 0x000fe20000000800 */
[----:B------:R-:W0:Y:S01]  /*0010*/  S2R R2, SR_TID.X ;  /* 0x0000000000027919 */ /* 0x000e220000002100 */
[----:B------:R-:W1:Y:S06]  /*0020*/  LDCU.U8 UR4, c[0x0][0x3a8] ;  /* 0x00007500ff0477ac */ /* 0x000e6c0008000000 */
[----:B------:R-:W0:Y:S01]  /*0030*/  LDC R5, c[0x0][0x360] ;  /* 0x0000d800ff057b82 */ /* 0x000e220000000800 */
[----:B------:R-:W2:Y:S01]  /*0040*/  S2R R3, SR_TID.Y ;  /* 0x0000000000037919 */ /* 0x000ea20000002200 */
[----:B------:R-:W3:Y:S01]  /*0050*/  LDCU.64 UR14, c[0x0][0x398] ;  /* 0x00007300ff0e77ac */ /* 0x000ee20008000a00 */
[----:B------:R-:W4:Y:S01]  /*0060*/  S2R R0, SR_CTAID.Z ;  /* 0x0000000000007919 */ /* 0x000f220000002700 */
[----:B------:R-:W4:Y:S04]  /*0070*/  LDCU UR7, c[0x0][0x3a4] ;  /* 0x00007480ff0777ac */ /* 0x000f280008000800 */
[----:B------:R-:W0:Y:S08]  /*0080*/  S2UR UR5, SR_CTAID.X ;  /* 0x00000000000579c3 */ /* 0x000e300000002500 */
[----:B------:R-:W2:Y:S01]  /*0090*/  S2UR UR6, SR_CTAID.Y ;  /* 0x00000000000679c3 */ /* 0x000ea20000002600 */
[----:B-1----:R-:W-:-:S04]  /*00a0*/  UPRMT UR4, UR4, 0x8880, URZ ;  /* 0x0000888004047896 */ /* 0x002fc800080000ff */
[----:B------:R-:W-:Y:S02]  /*00b0*/  UISETP.NE.AND UP0, UPT, UR4, URZ, UPT ;  /* 0x000000ff0400728c */ /* 0x000fe4000bf05270 */
[----:B---3--:R-:W-:Y:S01]  /*00c0*/  UIADD3 UR4, UPT, UPT, UR14, -UR15, URZ ;  /* 0x8000000f0e047290 */ /* 0x008fe2000fffe0ff */
[----:B------:R-:W2:Y:S01]  /*00d0*/  LDC R4, c[0x0][0x364] ;  /* 0x0000d900ff047b82 */ /* 0x000ea20000000800 */
[----:B0-----:R-:W-:-:S07]  /*00e0*/  IMAD R5, R5, UR5, R2 ;  /* 0x0000000505057c24 */ /* 0x001fce000f8e0202 */
[----:B------:R-:W-:Y:S01]  /*00f0*/  @!UP0 UIADD3 UR14, UPT, UPT, UR4, 0x1, URZ ;  /* 0x00000001040e8890 */ /* 0x000fe2000fffe0ff */
[----:B--2---:R-:W-:-:S05]  /*0100*/  IMAD R4, R4, UR6, R3 ;  /* 0x0000000604047c24 */ /* 0x004fca000f8e0203 */
[----:B------:R-:W-:-:S04]  /*0110*/  VIMNMX R2, PT, PT, R5, R4, !PT ;  /* 0x0000000405027248 */ /* 0x000fc80007fe0100 */
[----:B------:R-:W-:-:S04]  /*0120*/  ISETP.GE.AND P0, PT, R2, UR14, PT ;  /* 0x0000000e02007c0c */ /* 0x000fc8000bf06270 */
[----:B----4-:R-:W-:-:S13]  /*0130*/  ISETP.GE.OR P0, PT, R0, UR7, P0 ;  /* 0x0000000700007c0c */ /* 0x010fda0008706670 */
[----:B------:R-:W-:Y:S05]  /*0140*/  @P0 EXIT ;  /* 0x000000000000094d */ /* 0x000fea0003800000 */
[----:B------:R-:W0:Y:S01]  /*0150*/  LDCU UR4, c[0x0][0x3a0] ;  /* 0x00007400ff0477ac */ /* 0x000e220008000800 */
[----:B------:R-:W-:Y:S01]  /*0160*/  IMAD.MOV.U32 R6, RZ, RZ, RZ ;  /* 0x000000ffff067224 */ /* 0x000fe200078e00ff */
[----:B------:R-:W1:Y:S01]  /*0170*/  LDCU.64 UR12, c[0x0][0x358] ;  /* 0x00006b00ff0c77ac */ /* 0x000e620008000a00 */
[----:B0-----:R-:W-:-:S09]  /*0180*/  UISETP.GE.AND UP1, UPT, UR4, 0x1, UPT ;  /* 0x000000010400788c */ /* 0x001fd2000bf26270 */
[----:B-1----:R-:W-:Y:S05]  /*0190*/  BRA.U !UP1, `(.L_x_34) ;  /* 0x0000000909e47547 */ /* 0x002fea000b800000 */
[----:B------:R-:W-:-:S09]  /*01a0*/  UISETP.GE.AND UP1, UPT, UR15, 0x1, UPT ;  /* 0x000000010f00788c */ /* 0x000fd2000bf26270 */
[----:B------:R-:W-:Y:S05]  /*01b0*/  BRA.U !UP1, `(.L_x_34) ;  /* 0x0000000909dc7547 */ /* 0x000fea000b800000 */
[----:B------:R-:W-:Y:S01]  /*01c0*/  UIADD3 UR4, UPT, UPT, UR15, -0x1, URZ ;  /* 0xffffffff0f047890 */ /* 0x000fe2000fffe0ff */
[----:B------:R-:W-:Y:S01]  /*01d0*/  IMAD.MOV.U32 R6, RZ, RZ, RZ ;  /* 0x000000ffff067224 */ /* 0x000fe200078e00ff */
[----:B------:R-:W-:Y:S02]  /*01e0*/  ULOP3.LUT UR9, UR15, 0x7, URZ, 0xc0, !UPT ;  /* 0x000000070f097892 */ /* 0x000fe4000f8ec0ff */
[----:B------:R-:W-:Y:S02]  /*01f0*/  ULEA.HI UR4, UR4, UR4, URZ, 0x1 ;  /* 0x0000000404047291 */ /* 0x000fe4000f8f08ff */
[----:B------:R-:W-:Y:S02]  /*0200*/  ULOP3.LUT UR7, UR15, 0x7ffffff8, URZ, 0xc0, !UPT ;  /* 0x7ffffff80f077892 */ /* 0x000fe4000f8ec0ff */
[----:B------:R-:W-:-:S04]  /*0210*/  USHF.R.S32.HI UR4, URZ, 0x1, UR4 ;  /* 0x00000001ff047899 */ /* 0x000fc80008011404 */
[----:B------:R-:W-:-:S06]  /*0220*/  USEL UR4, UR4, URZ, UP0 ;  /* 0x000000ff04047287 */ /* 0x000fcc0008000000 */
[----:B------:R-:W-:Y:S01]  /*0230*/  VIADD R11, R4, -UR4 ;  /* 0x80000004040b7c36 */ /* 0x000fe20008000000 */
[----:B------:R-:W-:Y:S01]  /*0240*/  IADD3 R16, PT, PT, R5, -UR4, RZ ;  /* 0x8000000405107c10 */ /* 0x000fe2000fffe0ff */
[----:B------:R-:W-:-:S06]  /*0250*/  UMOV UR4, URZ ;  /* 0x000000ff00047c82 */ /* 0x000fcc0008000000 */
.L_x_42:
[----:B------:R-:W0:Y:S01]  /*0260*/  LDC R3, c[0x0][0x3a0] ;  /* 0x0000e800ff037b82 */ /* 0x000e220000000800 */
[----:B------:R-:W-:Y:S01]  /*0270*/  UMOV UR8, UR4 ;  /* 0x0000000400087c82 */ /* 0x000fe20008000000 */
[----:B------:R-:W-:Y:S01]  /*0280*/  UMOV UR5, URZ ;  /* 0x000000ff00057c82 */ /* 0x000fe20008000000 */
[----:B0-----:R-:W-:Y:S01]  /*0290*/  IMAD R8, R0, R3, UR4 ;  /* 0x0000000400087e24 */ /* 0x001fe2000f8e0203 */
[----:B------:R-:W-:-:S06]  /*02a0*/  UIADD3 UR4, UPT, UPT, UR4, 0x1, URZ ;  /* 0x0000000104047890 */ /* 0x000fcc000fffe0ff */
[----:B------:R-:W-:-:S13]  /*02b0*/  ISETP.NE.AND P5, PT, R3, UR4, PT ;  /* 0x0000000403007c0c */ /* 0x000fda000bfa5270 */
.L_x_41:
[----:B------:R-:W0:Y:S01]  /*02c0*/  LDCU.64 UR10, c[0x0][0x398] ;  /* 0x00007300ff0a77ac */ /* 0x000e220008000a00 */
[----:B------:R-:W-:Y:S01]  /*02d0*/  VIADD R7, R16, UR5 ;  /* 0x0000000510077c36 */ /* 0x000fe20008000000 */
[----:B------:R-:W-:Y:S01]  /*02e0*/  UMOV UR6, URZ ;  /* 0x000000ff00067c82 */ /* 0x000fe20008000000 */
[----:B0-----:R-:W-:Y:S02]  /*02f0*/  IMAD.U32 R3, RZ, RZ, UR11 ;  /* 0x0000000bff037e24 */ /* 0x001fe4000f8e00ff */
[----:B------:R-:W-:Y:S02]  /*0300*/  IMAD.U32 R2, RZ, RZ, UR10 ;  /* 0x0000000aff027e24 */ /* 0x000fe4000f8e00ff */
[----:B------:R-:W-:Y:S01]  /*0310*/  IMAD R10, R8, R3, UR5 ;  /* 0x00000005080a7e24 */ /* 0x000fe2000f8e0203 */
[----:B------:R-:W-:Y:S01]  /*0320*/  ISETP.GE.U32.AND P1, PT, R3, 0x8, PT ;  /* 0x000000080300780c */ /* 0x000fe20003f26070 */
[----:B------:R-:W-:Y:S01]  /*0330*/  UIADD3 UR5, UPT, UPT, UR5, 0x1, URZ ;  /* 0x0000000105057890 */ /* 0x000fe2000fffe0ff */
[----:B------:R-:W-:-:S04]  /*0340*/  ISETP.GE.AND P0, PT, R7, R2, PT ;  /* 0x000000020700720c */ /* 0x000fc80003f06270 */
[----:B------:R-:W-:Y:S01]  /*0350*/  ISETP.GT.AND P0, PT, R7, -0x1, !P0 ;  /* 0xffffffff0700780c */ /* 0x000fe20004704270 */
[----:B------:R-:W-:Y:S01]  /*0360*/  IMAD R7, R2, UR8, R7 ;  /* 0x0000000802077c24 */ /* 0x000fe2000f8e0207 */
[----:B------:R-:W-:-:S05]  /*0370*/  ISETP.NE.AND P6, PT, R3, UR5, PT ;  /* 0x0000000503007c0c */ /* 0x000fca000bfc5270 */
[----:B------:R-:W-:Y:S08]  /*0380*/  @!P1 BRA `(.L_x_35) ;  /* 0x0000000400109947 */ /* 0x000ff00003800000 */
[----:B------:R-:W-:-:S05]  /*0390*/  UMOV UR6, URZ ;  /* 0x000000ff00067c82 */ /* 0x000fca0008000000 */
.L_x_36:
[----:B------:R-:W0:Y:S01]  /*03a0*/  LDC.64 R2, c[0x0][0x398] ;  /* 0x0000e600ff027b82 */ /* 0x000e220000000a00 */
[----:B------:R-:W-:-:S04]  /*03b0*/  IADD3 R9, PT, PT, R11, UR6, RZ ;  /* 0x000000060b097c10 */ /* 0x000fc8000fffe0ff */
[C---:B------:R-:W-:Y:S01]  /*03c0*/  IADD3 R21, PT, PT, R9.reuse, 0x3, RZ ;  /* 0x0000000309157810 */ /* 0x040fe20007ffe0ff */
[C---:B------:R-:W-:Y:S02]  /*03d0*/  VIADD R17, R9.reuse, 0x1 ;  /* 0x0000000109117836 */ /* 0x040fe40000000000 */
[----:B------:R-:W1:Y:S01]  /*03e0*/  LDC.64 R14, c[0x0][0x380] ;  /* 0x0000e000ff0e7b82 */ /* 0x000e620000000a00 */
[----:B------:R-:W-:-:S07]  /*03f0*/  VIADD R19, R9, 0x2 ;  /* 0x0000000209137836 */ /* 0x000fce0000000000 */
[----:B------:R-:W2:Y:S01]  /*0400*/  LDC.64 R12, c[0x0][0x390] ;  /* 0x0000e400ff0c7b82 */ /* 0x000ea20000000a00 */
[-C--:B0-----:R-:W-:Y:S02]  /*0410*/  ISETP.GE.AND P2, PT, R9, R2.reuse, PT ;  /* 0x000000020900720c */ /* 0x081fe40003f46270 */
[-C--:B------:R-:W-:Y:S02]  /*0420*/  ISETP.GE.AND P3, PT, R17, R2.reuse, PT ;  /* 0x000000021100720c */ /* 0x080fe40003f66270 */
[----:B------:R-:W-:Y:S02]  /*0430*/  ISETP.GT.AND P2, PT, R9, -0x1, !P2 ;  /* 0xffffffff0900780c */ /* 0x000fe40005744270 */
[-C--:B------:R-:W-:Y:S02]  /*0440*/  ISETP.GE.AND P4, PT, R19, R2.reuse, PT ;  /* 0x000000021300720c */ /* 0x080fe40003f86270 */
[----:B------:R-:W-:Y:S02]  /*0450*/  PLOP3.LUT P2, PT, P0, P2, PT, 0x80, 0x8 ;  /* 0x000000000008781c */ /* 0x000fe40000745070 */
[----:B------:R-:W-:Y:S01]  /*0460*/  ISETP.GT.AND P3, PT, R17, -0x1, !P3 ;  /* 0xffffffff1100780c */ /* 0x000fe20005f64270 */
[-C--:B------:R-:W-:Y:S01]  /*0470*/  IMAD R17, R7, R2.reuse, R9 ;  /* 0x0000000207117224 */ /* 0x080fe200078e0209 */
[----:B------:R-:W-:Y:S01]  /*0480*/  ISETP.GT.AND P4, PT, R19, -0x1, !P4 ;  /* 0xffffffff1300780c */ /* 0x000fe20006784270 */
[----:B------:R-:W-:Y:S01]  /*0490*/  IMAD R19, R10, R3, UR6 ;  /* 0x000000060a137e24 */ /* 0x000fe2000f8e0203 */
[----:B------:R-:W-:Y:S01]  /*04a0*/  ISETP.GE.AND P1, PT, R21, R2, PT ;  /* 0x000000021500720c */ /* 0x000fe20003f26270 */
[----:B-1----:R-:W-:Y:S01]  /*04b0*/  IMAD.WIDE R14, R17, 0x4, R14 ;  /* 0x00000004110e7825 */ /* 0x002fe200078e020e */
[----:B------:R-:W-:-:S02]  /*04c0*/  PLOP3.LUT P3, PT, P0, P3, PT, 0x80, 0x8 ;  /* 0x000000000008781c */ /* 0x000fc40000767070 */
[----:B------:R-:W-:Y:S01]  /*04d0*/  ISETP.GT.AND P1, PT, R21, -0x1, !P1 ;  /* 0xffffffff1500780c */ /* 0x000fe20004f24270 */
[----:B--2---:R-:W-:Y:S01]  /*04e0*/  IMAD.WIDE R12, R19, 0x4, R12 ;  /* 0x00000004130c7825 */ /* 0x004fe200078e020c */
[----:B------:R-:W-:Y:S01]  /*04f0*/  PLOP3.LUT P4, PT, P0, P4, PT, 0x80, 0x8 ;  /* 0x000000000008781c */ /* 0x000fe20000789070 */
[----:B------:R-:W2:Y:S01]  /*0500*/  @P2 LDG.E R17, desc[UR12][R14.64] ;  /* 0x0000000c0e112981 */ /* 0x000ea2000c1e1900 */
[----:B------:R-:W-:-:S03]  /*0510*/  PLOP3.LUT P1, PT, P0, P1, PT, 0x80, 0x8 ;  /* 0x000000000008781c */ /* 0x000fc60000723070 */
[----:B------:R-:W2:Y:S04]  /*0520*/  @P2 LDG.E R18, desc[UR12][R12.64] ;  /* 0x0000000c0c122981 */ /* 0x000ea8000c1e1900 */
[----:B------:R-:W3:Y:S04]  /*0530*/  @P3 LDG.E R19, desc[UR12][R14.64+0x4] ;  /* 0x0000040c0e133981 */ /* 0x000ee8000c1e1900 */
[----:B------:R-:W3:Y:S04]  /*0540*/  @P3 LDG.E R20, desc[UR12][R12.64+0x4] ;  /* 0x0000040c0c143981 */ /* 0x000ee8000c1e1900 */
[----:B------:R-:W4:Y:S04]  /*0550*/  @P4 LDG.E R21, desc[UR12][R14.64+0x8] ;  /* 0x0000080c0e154981 */ /* 0x000f28000c1e1900 */
[----:B------:R-:W4:Y:S04]  /*0560*/  @P4 LDG.E R22, desc[UR12][R12.64+0x8] ;  /* 0x0000080c0c164981 */ /* 0x000f28000c1e1900 */
[----:B------:R-:W5:Y:S04]  /*0570*/  @P1 LDG.E R23, desc[UR12][R14.64+0xc] ;  /* 0x00000c0c0e171981 */ /* 0x000f68000c1e1900 */
[----:B------:R-:W5:Y:S01]  /*0580*/  @P1 LDG.E R24, desc[UR12][R12.64+0xc] ;  /* 0x00000c0c0c181981 */ /* 0x000f62000c1e1900 */
[----:B------:R-:W-:-:S02]  /*0590*/  VIADD R25, R9, 0x4 ;  /* 0x0000000409197836 */ /* 0x000fc40000000000 */
[----:B--2---:R-:W-:Y:S01]  /*05a0*/  @P2 FFMA R6, R17, R18, R6 ;  /* 0x0000001211062223 */ /* 0x004fe20000000006 */
[----:B------:R-:W-:Y:S02]  /*05b0*/  VIADD R17, R9, 0x5 ;  /* 0x0000000509117836 */ /* 0x000fe40000000000 */
[----:B------:R-:W-:-:S04]  /*05c0*/  ISETP.GE.AND P2, PT, R25, R2, PT ;  /* 0x000000021900720c */ /* 0x000fc80003f46270 */
[----:B------:R-:W-:Y:S01]  /*05d0*/  ISETP.GT.AND P2, PT, R25, -0x1, !P2 ;  /* 0xffffffff1900780c */ /* 0x000fe20005744270 */
[----:B---3--:R-:W-:Y:S01]  /*05e0*/  @P3 FFMA R6, R19, R20, R6 ;  /* 0x0000001413063223 */ /* 0x008fe20000000006 */
[----:B------:R-:W-:Y:S02]  /*05f0*/  IADD3 R19, PT, PT, R9, 0x6, RZ ;  /* 0x0000000609137810 */ /* 0x000fe40007ffe0ff */
[----:B------:R-:W-:Y:S01]  /*0600*/  ISETP.GE.AND P3, PT, R17, R2, PT ;  /* 0x000000021100720c */ /* 0x000fe20003f66270 */
[----:B------:R-:W-:Y:S01]  /*0610*/  VIADD R9, R9, 0x7 ;  /* 0x0000000709097836 */ /* 0x000fe20000000000 */
[----:B------:R-:W-:Y:S02]  /*0620*/  PLOP3.LUT P2, PT, P0, P2, PT, 0x80, 0x8 ;  /* 0x000000000008781c */ /* 0x000fe40000745070 */
[----:B------:R-:W-:Y:S01]  /*0630*/  ISETP.GT.AND P3, PT, R17, -0x1, !P3 ;  /* 0xffffffff1100780c */ /* 0x000fe20005f64270 */
[----:B----4-:R-:W-:Y:S01]  /*0640*/  @P4 FFMA R6, R21, R22, R6 ;  /* 0x0000001615064223 */ /* 0x010fe20000000006 */
[----:B------:R-:W-:-:S02]  /*0650*/  ISETP.GE.AND P4, PT, R19, R2, PT ;  /* 0x000000021300720c */ /* 0x000fc40003f86270 */
[----:B------:R-:W-:Y:S02]  /*0660*/  PLOP3.LUT P3, PT, P0, P3, PT, 0x80, 0x8 ;  /* 0x000000000008781c */ /* 0x000fe40000767070 */
[----:B------:R-:W-:Y:S01]  /*0670*/  ISETP.GT.AND P4, PT, R19, -0x1, !P4 ;  /* 0xffffffff1300780c */ /* 0x000fe20006784270 */
[----:B-----5:R-:W-:Y:S01]  /*0680*/  @P1 FFMA R6, R23, R24, R6 ;  /* 0x0000001817061223 */ /* 0x020fe20000000006 */
[----:B------:R-:W-:-:S03]  /*0690*/  ISETP.GE.AND P1, PT, R9, R2, PT ;  /* 0x000000020900720c */ /* 0x000fc60003f26270 */
[----:B------:R-:W2:Y:S01]  /*06a0*/  @P2 LDG.E R17, desc[UR12][R12.64+0x10] ;  /* 0x0000100c0c112981 */ /* 0x000ea2000c1e1900 */
[----:B------:R-:W-:Y:S02]  /*06b0*/  PLOP3.LUT P4, PT, P0, P4, PT, 0x80, 0x8 ;  /* 0x000000000008781c */ /* 0x000fe40000789070 */
[----:B------:R-:W-:Y:S02]  /*06c0*/  ISETP.GT.AND P1, PT, R9, -0x1, !P1 ;  /* 0xffffffff0900780c */ /* 0x000fe40004f24270 */
[----:B------:R-:W2:Y:S02]  /*06d0*/  @P2 LDG.E R9, desc[UR12][R14.64+0x10] ;  /* 0x0000100c0e092981 */ /* 0x000ea4000c1e1900 */
[----:B------:R-:W-:Y:S02]  /*06e0*/  PLOP3.LUT P1, PT, P0, P1, PT, 0x80, 0x8 ;  /* 0x000000000008781c */ /* 0x000fe40000723070 */
[----:B------:R-:W3:Y:S04]  /*06f0*/  @P3 LDG.E R19, desc[UR12][R14.64+0x14] ;  /* 0x0000140c0e133981 */ /* 0x000ee8000c1e1900 */
[----:B------:R-:W3:Y:S04]  /*0700*/  @P3 LDG.E R18, desc[UR12][R12.64+0x14] ;  /* 0x0000140c0c123981 */ /* 0x000ee8000c1e1900 */
[----:B------:R-:W4:Y:S04]  /*0710*/  @P4 LDG.E R21, desc[UR12][R14.64+0x18] ;  /* 0x0000180c0e154981 */ /* 0x000f28000c1e1900 */
[----:B------:R-:W4:Y:S04]  /*0720*/  @P4 LDG.E R20, desc[UR12][R12.64+0x18] ;  /* 0x0000180c0c144981 */ /* 0x000f28000c1e1900 */
[----:B------:R-:W5:Y:S04]  /*0730*/  @P1 LDG.E R23, desc[UR12][R14.64+0x1c] ;  /* 0x00001c0c0e171981 */ /* 0x000f68000c1e1900 */
[----:B------:R-:W5:Y:S01]  /*0740*/  @P1 LDG.E R22, desc[UR12][R12.64+0x1c] ;  /* 0x00001c0c0c161981 */ /* 0x000f62000c1e1900 */
[----:B------:R-:W-:-:S04]  /*0750*/  UIADD3 UR6, UPT, UPT, UR6, 0x8, URZ ;  /* 0x0000000806067890 */ /* 0x000fc8000fffe0ff */
[----:B------:R-:W-:Y:S01]  /*0760*/  UISETP.NE.AND UP0, UPT, UR6, UR7, UPT ;  /* 0x000000070600728c */ /* 0x000fe2000bf05270 */
[----:B--2---:R-:W-:-:S04]  /*0770*/  @P2 FFMA R6, R9, R17, R6 ;  /* 0x0000001109062223 */ /* 0x004fc80000000006 */
[----:B---3--:R-:W-:-:S04]  /*0780*/  @P3 FFMA R6, R19, R18, R6 ;  /* 0x0000001213063223 */ /* 0x008fc80000000006 */
[----:B----4-:R-:W-:-:S04]  /*0790*/  @P4 FFMA R6, R21, R20, R6 ;  /* 0x0000001415064223 */ /* 0x010fc80000000006 */
[----:B-----5:R-:W-:Y:S01]  /*07a0*/  @P1 FFMA R6, R23, R22, R6 ;  /* 0x0000001617061223 */ /* 0x020fe20000000006 */
[----:B------:R-:W-:Y:S06]  /*07b0*/  BRA.U UP0, `(.L_x_36) ;  /* 0xfffffff900f87547 */ /* 0x000fec000b83ffff */
[----:B------:R-:W-:-:S05]  /*07c0*/  UMOV UR6, UR7 ;  /* 0x0000000700067c82 */ /* 0x000fca0008000000 */
.L_x_35:
[----:B------:R-:W-:-:S09]  /*07d0*/  UISETP.NE.AND UP0, UPT, UR9, URZ, UPT ;  /* 0x000000ff0900728c */ /* 0x000fd2000bf05270 */
[----:B------:R-:W-:Y:S05]  /*07e0*/  BRA.U !UP0, `(.L_x_37) ;  /* 0x0000000508487547 */ /* 0x000fea000b800000 */
[----:B------:R-:W-:Y:S01]  /*07f0*/  UIADD3 UR10, UPT, UPT, UR9, -0x1, URZ ;  /* 0xffffffff090a7890 */ /* 0x000fe2000fffe0ff */
[----:B------:R-:W-:-:S03]  /*0800*/  LOP3.LUT P4, R18, R3, 0x3, RZ, 0xc0, !PT ;  /* 0x0000000303127812 */ /* 0x000fc6000788c0ff */
[----:B------:R-:W-:-:S09]  /*0810*/  UISETP.GE.U32.AND UP0, UPT, UR10, 0x3, UPT ;  /* 0x000000030a00788c */ /* 0x000fd2000bf06070 */
[----:B------:R-:W-:Y:S05]  /*0820*/  BRA.U !UP0, `(.L_x_38) ;  /* 0x00000001088c7547 */ /* 0x000fea000b800000 */
[----:B------:R-:W0:Y:S01]  /*0830*/  LDC.64 R14, c[0x0][0x380] ;  /* 0x0000e000ff0e7b82 */ /* 0x000e220000000a00 */
[----:B------:R-:W-:Y:S02]  /*0840*/  VIADD R23, R11, UR6 ;  /* 0x000000060b177c36 */ /* 0x000fe40008000000 */
[----:B------:R-:W-:Y:S02]  /*0850*/  IMAD R17, R10, R3, UR6 ;  /* 0x000000060a117e24 */ /* 0x000fe4000f8e0203 */
[-C--:B------:R-:W-:Y:S01]  /*0860*/  IMAD R9, R7, R2.reuse, R23 ;  /* 0x0000000207097224 */ /* 0x080fe200078e0217 */
[C---:B------:R-:W-:Y:S02]  /*0870*/  ISETP.GE.AND P2, PT, R23.reuse, R2, PT ;  /* 0x000000021700720c */ /* 0x040fe40003f46270 */
[----:B------:R-:W1:Y:S02]  /*0880*/  LDC.64 R12, c[0x0][0x390] ;  /* 0x0000e400ff0c7b82 */ /* 0x000e640000000a00 */
[----:B------:R-:W-:-:S04]  /*0890*/  ISETP.GT.AND P2, PT, R23, -0x1, !P2 ;  /* 0xffffffff1700780c */ /* 0x000fc80005744270 */
[----:B------:R-:W-:Y:S01]  /*08a0*/  PLOP3.LUT P2, PT, P0, P2, PT, 0x80, 0x8 ;  /* 0x000000000008781c */ /* 0x000fe20000745070 */
[----:B0-----:R-:W-:-:S12]  /*08b0*/  IMAD.WIDE R14, R9, 0x4, R14 ;  /* 0x00000004090e7825 */ /* 0x001fd800078e020e */
[----:B------:R-:W2:Y:S01]  /*08c0*/  @P2 LDG.E R9, desc[UR12][R14.64] ;  /* 0x0000000c0e092981 */ /* 0x000ea2000c1e1900 */
[----:B-1----:R-:W-:-:S05]  /*08d0*/  IMAD.WIDE R12, R17, 0x4, R12 ;  /* 0x00000004110c7825 */ /* 0x002fca00078e020c */
[----:B------:R-:W2:Y:S01]  /*08e0*/  @P2 LDG.E R17, desc[UR12][R12.64] ;  /* 0x0000000c0c112981 */ /* 0x000ea2000c1e1900 */
[C---:B------:R-:W-:Y:S01]  /*08f0*/  IADD3 R19, PT, PT, R23.reuse, 0x1, RZ ;  /* 0x0000000117137810 */ /* 0x040fe20007ffe0ff */
[----:B------:R-:W-:-:S03]  /*0900*/  VIADD R21, R23, 0x2 ;  /* 0x0000000217157836 */ /* 0x000fc60000000000 */
[-C--:B------:R-:W-:Y:S01]  /*0910*/  ISETP.GE.AND P3, PT, R19, R2.reuse, PT ;  /* 0x000000021300720c */ /* 0x080fe20003f66270 */
[----:B------:R-:W-:Y:S01]  /*0920*/  VIADD R23, R23, 0x3 ;  /* 0x0000000317177836 */ /* 0x000fe20000000000 */
[----:B------:R-:W-:Y:S02]  /*0930*/  ISETP.GE.AND P1, PT, R21, R2, PT ;  /* 0x000000021500720c */ /* 0x000fe40003f26270 */
[----:B------:R-:W-:Y:S02]  /*0940*/  ISETP.GT.AND P3, PT, R19, -0x1, !P3 ;  /* 0xffffffff1300780c */ /* 0x000fe40005f64270 */
[----:B------:R-:W-:Y:S02]  /*0950*/  ISETP.GT.AND P1, PT, R21, -0x1, !P1 ;  /* 0xffffffff1500780c */ /* 0x000fe40004f24270 */
[----:B------:R-:W-:Y:S02]  /*0960*/  PLOP3.LUT P3, PT, P0, P3, PT, 0x80, 0x8 ;  /* 0x000000000008781c */ /* 0x000fe40000767070 */
[----:B------:R-:W-:-:S13]  /*0970*/  PLOP3.LUT P1, PT, P0, P1, PT, 0x80, 0x8 ;  /* 0x000000000008781c */ /* 0x000fda0000723070 */
[----:B------:R-:W3:Y:S04]  /*0980*/  @P1 LDG.E R19, desc[UR12][R14.64+0x8] ;  /* 0x0000080c0e131981 */ /* 0x000ee8000c1e1900 */
[----:B------:R-:W3:Y:S01]  /*0990*/  @P1 LDG.E R20, desc[UR12][R12.64+0x8] ;  /* 0x0000080c0c141981 */ /* 0x000ee2000c1e1900 */
[----:B--2---:R-:W-:Y:S01]  /*09a0*/  @P2 FFMA R6, R9, R17, R6 ;  /* 0x0000001109062223 */ /* 0x004fe20000000006 */
[C---:B------:R-:W-:Y:S02]  /*09b0*/  ISETP.GE.AND P2, PT, R23.reuse, R2, PT ;  /* 0x000000021700720c */ /* 0x040fe40003f46270 */
[----:B------:R-:W2:Y:S02]  /*09c0*/  @P3 LDG.E R9, desc[UR12][R14.64+0x4] ;  /* 0x0000040c0e093981 */ /* 0x000ea4000c1e1900 */
[----:B------:R-:W-:-:S02]  /*09d0*/  ISETP.GT.AND P2, PT, R23, -0x1, !P2 ;  /* 0xffffffff1700780c */ /* 0x000fc40005744270 */
[----:B------:R-:W2:Y:S02]  /*09e0*/  @P3 LDG.E R17, desc[UR12][R12.64+0x4] ;  /* 0x0000040c0c113981 */ /* 0x000ea4000c1e1900 */
[----:B------:R-:W-:-:S13]  /*09f0*/  PLOP3.LUT P2, PT, P0, P2, PT, 0x80, 0x8 ;  /* 0x000000000008781c */ /* 0x000fda0000745070 */
[----:B------:R-:W4:Y:S04]  /*0a00*/  @P2 LDG.E R21, desc[UR12][R14.64+0xc] ;  /* 0x00000c0c0e152981 */ /* 0x000f28000c1e1900 */
[----:B------:R-:W4:Y:S01]  /*0a10*/  @P2 LDG.E R22, desc[UR12][R12.64+0xc] ;  /* 0x00000c0c0c162981 */ /* 0x000f22000c1e1900 */
[----:B------:R-:W-:Y:S01]  /*0a20*/  UIADD3 UR6, UPT, UPT, UR6, 0x4, URZ ;  /* 0x0000000406067890 */ /* 0x000fe2000fffe0ff */
[----:B--2---:R-:W-:-:S04]  /*0a30*/  @P3 FFMA R6, R9, R17, R6 ;  /* 0x0000001109063223 */ /* 0x004fc80000000006 */
[----:B---3--:R-:W-:-:S04]  /*0a40*/  @P1 FFMA R6, R19, R20, R6 ;  /* 0x0000001413061223 */ /* 0x008fc80000000006 */
[----:B----4-:R-:W-:-:S07]  /*0a50*/  @P2 FFMA R6, R21, R22, R6 ;  /* 0x0000001615062223 */ /* 0x010fce0000000006 */
.L_x_38:
[----:B------:R-:W-:Y:S05]  /*0a60*/  @!P4 BRA `(.L_x_37) ;  /* 0x0000000000a8c947 */ /* 0x000fea0003800000 */
[----:B------:R-:W-:Y:S02]  /*0a70*/  ISETP.NE.AND P1, PT, R18, 0x1, PT ;  /* 0x000000011200780c */ /* 0x000fe40003f25270 */
[----:B------:R-:W-:-:S04]  /*0a80*/  LOP3.LUT R9, R3, 0x1, RZ, 0xc0, !PT ;  /* 0x0000000103097812 */ /* 0x000fc800078ec0ff */
[----:B------:R-:W-:-:S07]  /*0a90*/  ISETP.NE.U32.AND P3, PT, R9, 0x1, PT ;  /* 0x000000010900780c */ /* 0x000fce0003f65070 */
[----:B------:R-:W-:Y:S06]  /*0aa0*/  @!P1 BRA `(.L_x_39) ;  /* 0x0000000000549947 */ /* 0x000fec0003800000 */
[----:B------:R-:W0:Y:S01]  /*0ab0*/  LDC.64 R12, c[0x0][0x380] ;  /* 0x0000e000ff0c7b82 */ /* 0x000e220000000a00 */
[----:B------:R-:W-:-:S04]  /*0ac0*/  IADD3 R17, PT, PT, R11, UR6, RZ ;  /* 0x000000060b117c10 */ /* 0x000fc8000fffe0ff */
[CC--:B------:R-:W-:Y:S01]  /*0ad0*/  ISETP.GE.AND P1, PT, R17.reuse, R2.reuse, PT ;  /* 0x000000021100720c */ /* 0x0c0fe20003f26270 */
[C---:B------:R-:W-:Y:S02]  /*0ae0*/  VIADD R9, R17.reuse, 0x1 ;  /* 0x0000000111097836 */ /* 0x040fe40000000000 */
[----:B------:R-:W1:Y:S01]  /*0af0*/  LDC.64 R14, c[0x0][0x390] ;  /* 0x0000e400ff0e7b82 */ /* 0x000e620000000a00 */
[----:B------:R-:W-:Y:S02]  /*0b00*/  ISETP.GT.AND P1, PT, R17, -0x1, !P1 ;  /* 0xffffffff1100780c */ /* 0x000fe40004f24270 */
[CC--:B------:R-:W-:Y:S02]  /*0b10*/  ISETP.GE.AND P2, PT, R9.reuse, R2.reuse, PT ;  /* 0x000000020900720c */ /* 0x0c0fe40003f46270 */
[----:B------:R-:W-:Y:S02]  /*0b20*/  PLOP3.LUT P1, PT, P0, P1, PT, 0x80, 0x8 ;  /* 0x000000000008781c */ /* 0x000fe40000723070 */
[----:B------:R-:W-:Y:S01]  /*0b30*/  ISETP.GT.AND P2, PT, R9, -0x1, !P2 ;  /* 0xffffffff0900780c */ /* 0x000fe20005744270 */
[----:B------:R-:W-:-:S02]  /*0b40*/  IMAD R9, R7, R2, R17 ;  /* 0x0000000207097224 */ /* 0x000fc400078e0211 */
[----:B------:R-:W-:Y:S01]  /*0b50*/  IMAD R17, R10, R3, UR6 ;  /* 0x000000060a117e24 */ /* 0x000fe2000f8e0203 */
[----:B------:R-:W-:Y:S01]  /*0b60*/  PLOP3.LUT P2, PT, P0, P2, PT, 0x80, 0x8 ;  /* 0x000000000008781c */ /* 0x000fe20000745070 */
[----:B0-----:R-:W-:-:S06]  /*0b70*/  IMAD.WIDE R12, R9, 0x4, R12 ;  /* 0x00000004090c7825 */ /* 0x001fcc00078e020c */
[----:B------:R-:W2:Y:S01]  /*0b80*/  @P1 LDG.E R9, desc[UR12][R12.64] ;  /* 0x0000000c0c091981 */ /* 0x000ea2000c1e1900 */
[----:B-1----:R-:W-:-:S05]  /*0b90*/  IMAD.WIDE R14, R17, 0x4, R14 ;  /* 0x00000004110e7825 */ /* 0x002fca00078e020e */
[----:B------:R-:W3:Y:S04]  /*0ba0*/  @P2 LDG.E R19, desc[UR12][R12.64+0x4] ;  /* 0x0000040c0c132981 */ /* 0x000ee8000c1e1900 */
[----:B------:R-:W2:Y:S04]  /*0bb0*/  @P1 LDG.E R17, desc[UR12][R14.64] ;  /* 0x0000000c0e111981 */ /* 0x000ea8000c1e1900 */
[----:B------:R-:W3:Y:S01]  /*0bc0*/  @P2 LDG.E R18, desc[UR12][R14.64+0x4] ;  /* 0x0000040c0e122981 */ /* 0x000ee2000c1e1900 */
[----:B------:R-:W-:Y:S01]  /*0bd0*/  UIADD3 UR6, UPT, UPT, UR6, 0x2, URZ ;  /* 0x0000000206067890 */ /* 0x000fe2000fffe0ff */
[----:B--2---:R-:W-:-:S04]  /*0be0*/  @P1 FFMA R6, R9, R17, R6 ;  /* 0x0000001109061223 */ /* 0x004fc80000000006 */
[----:B---3--:R-:W-:-:S07]  /*0bf0*/  @P2 FFMA R6, R19, R18, R6 ;  /* 0x0000001213062223 */ /* 0x008fce0000000006 */
.L_x_39:
[----:B------:R-:W-:Y:S05]  /*0c00*/  @P3 BRA `(.L_x_37) ;  /* 0x0000000000403947 */ /* 0x000fea0003800000 */
[----:B------:R-:W-:Y:S01]  /*0c10*/  VIADD R9, R11, UR6 ;  /* 0x000000060b097c36 */ /* 0x000fe20008000000 */
[----:B------:R-:W-:Y:S04]  /*0c20*/  BSSY.RECONVERGENT B0, `(.L_x_37) ;  /* 0x000000e000007945 */ /* 0x000fe80003800200 */
[----:B------:R-:W-:-:S04]  /*0c30*/  ISETP.GE.AND P1, PT, R9, R2, PT ;  /* 0x000000020900720c */ /* 0x000fc80003f26270 */
[----:B------:R-:W-:-:S04]  /*0c40*/  ISETP.GT.AND P1, PT, R9, -0x1, !P1 ;  /* 0xffffffff0900780c */ /* 0x000fc80004f24270 */
[----:B------:R-:W-:-:S13]  /*0c50*/  PLOP3.LUT P1, PT, P0, P1, PT, 0x80, 0x8 ;  /* 0x000000000008781c */ /* 0x000fda0000723070 */
[----:B------:R-:W-:Y:S05]  /*0c60*/  @!P1 BRA `(.L_x_40) ;  /* 0x0000000000249947 */ /* 0x000fea0003800000 */
[----:B------:R-:W0:Y:S01]  /*0c70*/  LDC.64 R14, c[0x0][0x380] ;  /* 0x0000e000ff0e7b82 */ /* 0x000e220000000a00 */
[----:B------:R-:W-:Y:S02]  /*0c80*/  IMAD R7, R7, R2, R9 ;  /* 0x0000000207077224 */ /* 0x000fe400078e0209 */
[----:B------:R-:W-:-:S05]  /*0c90*/  IMAD R3, R10, R3, UR6 ;  /* 0x000000060a037e24 */ /* 0x000fca000f8e0203 */
[----:B------:R-:W1:Y:S01]  /*0ca0*/  LDC.64 R12, c[0x0][0x390] ;  /* 0x0000e400ff0c7b82 */ /* 0x000e620000000a00 */
[----:B0-----:R-:W-:-:S06]  /*0cb0*/  IMAD.WIDE R14, R7, 0x4, R14 ;  /* 0x00000004070e7825 */ /* 0x001fcc00078e020e */
[----:B------:R-:W2:Y:S01]  /*0cc0*/  LDG.E R15, desc[UR12][R14.64] ;  /* 0x0000000c0e0f7981 */ /* 0x000ea2000c1e1900 */
[----:B-1----:R-:W-:-:S06]  /*0cd0*/  IMAD.WIDE R12, R3, 0x4, R12 ;  /* 0x00000004030c7825 */ /* 0x002fcc00078e020c */
[----:B------:R-:W2:Y:S02]  /*0ce0*/  LDG.E R12, desc[UR12][R12.64] ;  /* 0x0000000c0c0c7981 */ /* 0x000ea4000c1e1900 */
[----:B--2---:R-:W-:-:S07]  /*0cf0*/  FFMA R6, R15, R12, R6 ;  /* 0x0000000c0f067223 */ /* 0x004fce0000000006 */
.L_x_40:
[----:B------:R-:W-:Y:S05]  /*0d00*/  BSYNC.RECONVERGENT B0 ;  /* 0x0000000000007941 */ /* 0x000fea0003800200 */
.L_x_37:
[----:B------:R-:W-:Y:S05]  /*0d10*/  @P6 BRA `(.L_x_41) ;  /* 0xfffffff400686947 */ /* 0x000fea000383ffff */
[----:B------:R-:W-:Y:S05]  /*0d20*/  @P5 BRA `(.L_x_42) ;  /* 0xfffffff4004c5947 */ /* 0x000fea000383ffff */
.L_x_34:
[----:B------:R-:W0:Y:S01]  /*0d30*/  LDCU.S8 UR4, c[0x0][0x3a9] ;  /* 0x00007520ff0477ac */ /* 0x000e220008000200 */
[----:B------:R-:W-:-:S04]  /*0d40*/  IMAD R5, R0, UR14, R5 ;  /* 0x0000000e00057c24 */ /* 0x000fc8000f8e0205 */
[----:B------:R-:W-:Y:S01]  /*0d50*/  IMAD R5, R5, UR14, R4 ;  /* 0x0000000e05057c24 */ /* 0x000fe2000f8e0204 */
[----:B0-----:R-:W-:-:S09]  /*0d60*/  UISETP.NE.AND UP0, UPT, UR4, URZ, UPT ;  /* 0x000000ff0400728c */ /* 0x001fd2000bf05270 */
[----:B------:R-:W-:Y:S05]  /*0d70*/  BRA.U !UP0, `(.L_x_43) ;  /* 0x0000000108547547 */ /* 0x000fea000b800000 */
[C---:B------:R-:W-:Y:S01]  /*0d80*/  FMUL R0, |R6|.reuse, 2.8853900432586669922 ;  /* 0x4038aa3b06007820 */ /* 0x040fe20000400200 */
[----:B------:R-:W0:Y:S01]  /*0d90*/  LDC.64 R2, c[0x0][0x388] ;  /* 0x0000e200ff027b82 */ /* 0x000e220000000a00 */
[----:B------:R-:W-:Y:S02]  /*0da0*/  HFMA2 R7, -RZ, RZ, 1.875, 0 ;  /* 0x3f800000ff077431 */ /* 0x000fe400000001ff */
[----:B------:R-:W-:Y:S02]  /*0db0*/  IMAD.MOV.U32 R8, RZ, RZ, 0x3c80f082 ;  /* 0x3c80f082ff087424 */ /* 0x000fe400078e00ff */
[C---:B------:R-:W-:Y:S01]  /*0dc0*/  FMUL R9, R6.reuse, R6 ;  /* 0x0000000606097220 */ /* 0x040fe20000400000 */
[C---:B------:R-:W-:Y:S01]  /*0dd0*/  FSETP.GE.AND P1, PT, |R6|.reuse, 0.60000002384185791016, PT ;  /* 0x3f19999a0600780b */ /* 0x040fe20003f26200 */
[----:B------:R-:W1:Y:S01]  /*0de0*/  MUFU.EX2 R0, R0 ;  /* 0x0000000000007308 */ /* 0x000e620000000800 */
[----:B------:R-:W-:Y:S01]  /*0df0*/  FSETP.GE.AND P0, PT, |R6|, 9.010913848876953125, PT ;  /* 0x41102cb40600780b */ /* 0x000fe20003f06200 */
[----:B------:R-:W-:Y:S01]  /*0e00*/  FFMA R8, R9, R8, -0.052303962409496307373 ;  /* 0xbd563cae09087423 */ /* 0x000fe20000000008 */
[----:B-1----:R-:W-:-:S03]  /*0e10*/  FADD R4, R0, 1 ;  /* 0x3f80000000047421 */ /* 0x002fc60000000000 */
[----:B------:R-:W-:Y:S01]  /*0e20*/  FFMA R0, R9, R8, 0.1331529766321182251 ;  /* 0x3e08594109007423 */ /* 0x000fe20000000008 */
[----:B0-----:R-:W-:-:S04]  /*0e30*/  IMAD.WIDE R2, R5, 0x4, R2 ;  /* 0x0000000405027825 */ /* 0x001fc800078e0202 */
[C---:B------:R-:W-:Y:S01]  /*0e40*/  FFMA R0, R9.reuse, R0, -0.33332768082618713379 ;  /* 0xbeaaa9ed09007423 */ /* 0x040fe20000000000 */
[----:B------:R-:W0:Y:S03]  /*0e50*/  MUFU.RCP R4, R4 ;  /* 0x0000000400047308 */ /* 0x000e260000001000 */
[----:B------:R-:W-:Y:S01]  /*0e60*/  FFMA R9, R9, R0, RZ ;  /* 0x0000000009097223 */ /* 0x000fe200000000ff */
[----:B0-----:R-:W-:-:S05]  /*0e70*/  FFMA R7, R4, -2, R7 ;  /* 0xc000000004077823 */ /* 0x001fca0000000007 */
[----:B------:R-:W-:-:S04]  /*0e80*/  FSEL R7, R7, 1, !P0 ;  /* 0x3f80000007077808 */ /* 0x000fc80004000000 */
[--C-:B------:R-:W-:Y:S01]  /*0e90*/  LOP3.LUT R7, R7, 0x80000000, R6.reuse, 0xb8, !PT ;  /* 0x8000000007077812 */ /* 0x100fe200078eb806 */
[----:B------:R-:W-:-:S05]  /*0ea0*/  @!P1 FFMA R7, R9, R6, R6 ;  /* 0x0000000609079223 */ /* 0x000fca0000000006 */
[----:B------:R-:W-:Y:S01]  /*0eb0*/  STG.E desc[UR12][R2.64], R7 ;  /* 0x0000000702007986 */ /* 0x000fe2000c10190c */
[----:B------:R-:W-:Y:S05]  /*0ec0*/  EXIT ;  /* 0x000000000000794d */ /* 0x000fea0003800000 */
.L_x_43:
[----:B------:R-:W0:Y:S02]  /*0ed0*/  LDC.64 R2, c[0x0][0x388] ;  /* 0x0000e200ff027b82 */ /* 0x000e240000000a00 */
[----:B0-----:R-:W-:-:S05]  /*0ee0*/  IMAD.WIDE R2, R5, 0x4, R2 ;  /* 0x0000000405027825 */ /* 0x001fca00078e0202 */
[----:B------:R-:W-:Y:S01]  /*0ef0*/  STG.E desc[UR12][R2.64], R6 ;  /* 0x0000000602007986 */ /* 0x000fe2000c10190c */
[----:B------:R-:W-:Y:S05]  /*0f00*/  EXIT ;  /* 0x000000000000794d */ /* 0x000fea0003800000 */
.L_x_44:
        /* <DEDUP_REMOVED lines=15> */
.L_x_79:


//--------------------- .text._Z20conv2DKernelCombinedPfS_S_iiiiibb --------------------------
	.section	.text._Z20conv2DKernelCombinedPfS_S_iiiiibb,"ax",@progbits
	.align	128
        .global         _Z20conv2DKernelCombinedPfS_S_iiiiibb
        .type           _Z20conv2DKernelCombinedPfS_S_iiiiibb,@function
        .size           _Z20conv2DKernelCombinedPfS_S_iiiiibb,(.L_x_80 - _Z20conv2DKernelCombinedPfS_S_iiiiibb)
        .other          _Z20conv2DKernelCombinedPfS_S_iiiiibb,@"STO_CUDA_ENTRY STV_DEFAULT"
_Z20conv2DKernelCombinedPfS_S_iiiiibb:
.text._Z20conv2DKernelCombinedPfS_S_iiiiibb:
[----:B------:R-:W-:Y:S01]  /*0000*/  LDC R1, c[0x0][0x37c] ;  /* 0x0000df00ff017b82 */ /* 0x000fe20000000800 */
[----:B------:R-:W0:Y:S01]  /*0010*/  LDCU.U8 UR4, c[0x0][0x3ac] ;  /* 0x00007580ff0477ac */ /* 0x000e220008000000 */
[----:B------:R-:W1:Y:S06]  /*0020*/  S2R R3, SR_TID.Y ;  /* 0x0000000000037919 */ /* 0x000e6c0000002200 */
[----:B------:R-:W2:Y:S01]  /*0030*/  LDC R13, c[0x0][0x360] ;  /* 0x0000d800ff0d7b82 */ /* 0x000ea20000000800 */
[----:B------:R-:W3:Y:S01]  /*0040*/  LDCU UR9, c[0x0][0x3a0] ;  /* 0x00007400ff0977ac */ /* 0x000ee20008000800 */
[----:B------:R-:W2:Y:S01]  /*0050*/  S2R R0, SR_TID.X ;  /* 0x0000000000007919 */ /* 0x000ea20000002100 */
[----:B------:R-:W3:Y:S01]  /*0060*/  LDCU.64 UR10, c[0x0][0x398] ;  /* 0x00007300ff0a77ac */ /* 0x000ee20008000a00 */
[----:B------:R-:W4:Y:S04]  /*0070*/  S2R R5, SR_TID.Z ;  /* 0x0000000000057919 */ /* 0x000f280000002300 */
[----:B------:R-:W1:Y:S01]  /*0080*/  S2UR UR6, SR_CTAID.Y ;  /* 0x00000000000679c3 */ /* 0x000e620000002600 */
[----:B------:R-:W5:Y:S07]  /*0090*/  LDCU UR12, c[0x0][0x3a8] ;  /* 0x00007500ff0c77ac */ /* 0x000f6e0008000800 */
[----:B------:R-:W1:Y:S01]  /*00a0*/  LDC R14, c[0x0][0x364] ;  /* 0x0000d900ff0e7b82 */ /* 0x000e620000000800 */
[----:B0-----:R-:W-:-:S04]  /*00b0*/  UPRMT UR4, UR4, 0x8880, URZ ;  /* 0x0000888004047896 */ /* 0x001fc800080000ff */
[----:B------:R-:W-:-:S03]  /*00c0*/  UISETP.NE.AND UP0, UPT, UR4, URZ, UPT ;  /* 0x000000ff0400728c */ /* 0x000fc6000bf05270 */
[----:B------:R-:W2:Y:S01]  /*00d0*/  S2UR UR7, SR_CTAID.X ;  /* 0x00000000000779c3 */ /* 0x000ea20000002500 */
[----:B---3--:R-:W-:Y:S02]  /*00e0*/  UIADD3 UR5, UPT, UPT, -UR9, UR11, URZ ;  /* 0x0000000b09057290 */ /* 0x008fe4000fffe1ff */
[----:B------:R-:W-:-:S05]  /*00f0*/  UIADD3 UR4, UPT, UPT, UR10, 0x1, -UR9 ;  /* 0x000000010a047890 */ /* 0x000fca000fffe809 */
[----:B------:R-:W4:Y:S01]  /*0100*/  S2UR UR8, SR_CTAID.Z ;  /* 0x00000000000879c3 */ /* 0x000f220000002700 */
[----:B------:R-:W-:-:S07]  /*0110*/  @!UP0 UIADD3 UR11, UPT, UPT, UR5, 0x1, URZ ;  /* 0x00000001050b8890 */ /* 0x000fce000fffe0ff */
[----:B------:R-:W4:Y:S01]  /*0120*/  LDC R12, c[0x0][0x368] ;  /* 0x0000da00ff0c7b82 */ /* 0x000f220000000800 */
[----:B-1----:R-:W-:Y:S01]  /*0130*/  IMAD R14, R14, UR6, R3 ;  /* 0x000000060e0e7c24 */ /* 0x002fe2000f8e0203 */
[----:B------:R-:W-:-:S04]  /*0140*/  USEL UR6, UR4, UR10, !UP0 ;  /* 0x0000000a04067287 */ /* 0x000fc8000c000000 */
[----:B------:R-:W-:Y:S01]  /*0150*/  ISETP.GE.AND P0, PT, R14, UR11, PT ;  /* 0x0000000b0e007c0c */ /* 0x000fe2000bf06270 */
[----:B--2---:R-:W-:-:S05]  /*0160*/  IMAD R13, R13, UR7, R0 ;  /* 0x000000070d0d7c24 */ /* 0x004fca000f8e0200 */
[----:B------:R-:W-:Y:S01]  /*0170*/  ISETP.GE.OR P0, PT, R13, UR6, P0 ;  /* 0x000000060d007c0c */ /* 0x000fe20008706670 */
[----:B----4-:R-:W-:-:S05]  /*0180*/  IMAD R12, R12, UR8, R5 ;  /* 0x000000080c0c7c24 */ /* 0x010fca000f8e0205 */
[----:B-----5:R-:W-:-:S13]  /*0190*/  ISETP.GE.OR P0, PT, R12, UR12, P0 ;  /* 0x0000000c0c007c0c */ /* 0x020fda0008706670 */
[----:B------:R-:W-:Y:S05]  /*01a0*/  @P0 EXIT ;  /* 0x000000000000094d */ /* 0x000fea0003800000 */
[----:B------:R-:W0:Y:S01]  /*01b0*/  LDCU UR7, c[0x0][0x3a4] ;  /* 0x00007480ff0777ac */ /* 0x000e220008000800 */
[----:B------:R-:W-:Y:S01]  /*01c0*/  HFMA2 R11, -RZ, RZ, 0, 0 ;  /* 0x00000000ff0b7431 */ /* 0x000fe200000001ff */
[----:B------:R-:W1:Y:S01]  /*01d0*/  LDCU.64 UR12, c[0x0][0x358] ;  /* 0x00006b00ff0c77ac */ /* 0x000e620008000a00 */
[----:B0-----:R-:W-:-:S09]  /*01e0*/  UISETP.GE.AND UP1, UPT, UR7, 0x1, UPT ;  /* 0x000000010700788c */ /* 0x001fd2000bf26270 */
[----:B-1----:R-:W-:Y:S05]  /*01f0*/  BRA.U !UP1, `(.L_x_45) ;  /* 0x0000001909087547 */ /* 0x002fea000b800000 */
[----:B------:R-:W-:-:S04]  /*0200*/  ULEA.HI UR4, UR9, UR9, URZ, 0x1 ;  /* 0x0000000909047291 */ /* 0x000fc8000f8f08ff */
[----:B------:R-:W-:-:S04]  /*0210*/  USHF.R.S32.HI UR4, URZ, 0x1, UR4 ;  /* 0x00000001ff047899 */ /* 0x000fc80008011404 */
[----:B------:R-:W-:Y:S02]  /*0220*/  USEL UR4, UR4, URZ, UP0 ;  /* 0x000000ff04047287 */ /* 0x000fe40008000000 */
[----:B------:R-:W-:-:S09]  /*0230*/  UISETP.GE.AND UP0, UPT, UR9, 0x1, UPT ;  /* 0x000000010900788c */ /* 0x000fd2000bf06270 */
[----:B------:R-:W-:Y:S05]  /*0240*/  BRA.U !UP0, `(.L_x_45) ;  /* 0x0000001508f47547 */ /* 0x000fea000b800000 */
[----:B------:R-:W-:Y:S01]  /*0250*/  IADD3 R10, PT, PT, R14, -UR4, RZ ;  /* 0x800000040e0a7c10 */ /* 0x000fe2000fffe0ff */
[----:B------:R-:W-:Y:S01]  /*0260*/  UIADD3 UR5, UPT, UPT, UR9, -0x1, URZ ;  /* 0xffffffff09057890 */ /* 0x000fe2000fffe0ff */
[----:B------:R-:W-:Y:S01]  /*0270*/  MOV R3, UR10 ;  /* 0x0000000a00037c02 */ /* 0x000fe20008000f00 */
[----:B------:R-:W-:Y:S01]  /*0280*/  IMAD R9, R12, UR9, RZ ;  /* 0x000000090c097c24 */ /* 0x000fe2000f8e02ff */
[C---:B------:R-:W-:Y:S01]  /*0290*/  IADD3 R2, PT, PT, R10.reuse, 0x2, RZ ;  /* 0x000000020a027810 */ /* 0x040fe20007ffe0ff */
[C---:B------:R-:W-:Y:S01]  /*02a0*/  VIADD R0, R10.reuse, 0x3 ;  /* 0x000000030a007836 */ /* 0x040fe20000000000 */
[C---:B------:R-:W-:Y:S01]  /*02b0*/  IADD3 R4, PT, PT, R10.reuse, 0x4, RZ ;  /* 0x000000040a047810 */ /* 0x040fe20007ffe0ff */
[C---:B------:R-:W-:Y:S01]  /*02c0*/  IMAD R8, R10.reuse, UR10, R3 ;  /* 0x0000000a0a087c24 */ /* 0x040fe2000f8e0203 */
[----:B------:R-:W-:Y:S01]  /*02d0*/  IADD3 R16, PT, PT, R10, 0x6, RZ ;  /* 0x000000060a107810 */ /* 0x000fe20007ffe0ff */
[--C-:B------:R-:W-:Y:S01]  /*02e0*/  IMAD R2, R2, UR10, R13.reuse ;  /* 0x0000000a02027c24 */ /* 0x100fe2000f8e020d */
[----:B------:R-:W-:Y:S01]  /*02f0*/  IADD3 R18, PT, PT, R10, 0x7, RZ ;  /* 0x000000070a127810 */ /* 0x000fe20007ffe0ff */
[--C-:B------:R-:W-:Y:S01]  /*0300*/  IMAD R0, R0, UR10, R13.reuse ;  /* 0x0000000a00007c24 */ /* 0x100fe2000f8e020d */
[C---:B------:R-:W-:Y:S01]  /*0310*/  IADD3 R6, PT, PT, R10.reuse, 0x5, RZ ;  /* 0x000000050a067810 */ /* 0x040fe20007ffe0ff */
[----:B------:R-:W-:Y:S01]  /*0320*/  IMAD R7, R10, UR10, R13 ;  /* 0x0000000a0a077c24 */ /* 0x000fe2000f8e020d */
[----:B------:R-:W-:-:S02]  /*0330*/  UIMAD UR14, UR10, UR7, URZ ;  /* 0x000000070a0e72a4 */ /* 0x000fc4000f8e02ff */
[--C-:B------:R-:W-:Y:S01]  /*0340*/  IMAD R4, R4, UR10, R13.reuse ;  /* 0x0000000a04047c24 */ /* 0x100fe2000f8e020d */
[----:B------:R-:W-:Y:S01]  /*0350*/  IADD3 R5, PT, PT, R0, -UR4, RZ ;  /* 0x8000000400057c10 */ /* 0x000fe2000fffe0ff */
[--C-:B------:R-:W-:Y:S01]  /*0360*/  IMAD R16, R16, UR10, R13.reuse ;  /* 0x0000000a10107c24 */ /* 0x100fe2000f8e020d */
[----:B------:R-:W-:Y:S01]  /*0370*/  IADD3 R8, PT, PT, R13, -UR4, R8 ;  /* 0x800000040d087c10 */ /* 0x000fe2000fffe008 */
[--C-:B------:R-:W-:Y:S01]  /*0380*/  IMAD R18, R18, UR10, R13.reuse ;  /* 0x0000000a12127c24 */ /* 0x100fe2000f8e020d */
[----:B------:R-:W-:Y:S01]  /*0390*/  IADD3 R7, PT, PT, R7, -UR4, RZ ;  /* 0x8000000407077c10 */ /* 0x000fe2000fffe0ff */
[----:B------:R-:W-:Y:S01]  /*03a0*/  IMAD R3, R6, UR10, R13 ;  /* 0x0000000a06037c24 */ /* 0x000fe2000f8e020d */
[----:B------:R-:W-:Y:S01]  /*03b0*/  IADD3 R6, PT, PT, R2, -UR4, RZ ;  /* 0x8000000402067c10 */ /* 0x000fe2000fffe0ff */
[----:B------:R-:W-:Y:S01]  /*03c0*/  IMAD.MOV.U32 R11, RZ, RZ, RZ ;  /* 0x000000ffff0b7224 */ /* 0x000fe200078e00ff */
[----:B------:R-:W-:Y:S01]  /*03d0*/  IADD3 R4, PT, PT, R4, -UR4, RZ ;  /* 0x8000000404047c10 */ /* 0x000fe2000fffe0ff */
[----:B------:R-:W-:Y:S01]  /*03e0*/  VIADD R3, R3, -UR4 ;  /* 0x8000000403037c36 */ /* 0x000fe20008000000 */
[----:B------:R-:W-:Y:S01]  /*03f0*/  IADD3 R2, PT, PT, R16, -UR4, RZ ;  /* 0x8000000410027c10 */ /* 0x000fe2000fffe0ff */
[----:B------:R-:W-:Y:S01]  /*0400*/  UIMAD UR7, UR9, UR7, URZ ;  /* 0x00000007090772a4 */ /* 0x000fe2000f8e02ff */
[----:B------:R-:W-:Y:S01]  /*0410*/  IADD3 R0, PT, PT, R18, -UR4, RZ ;  /* 0x8000000412007c10 */ /* 0x000fe2000fffe0ff */
[----:B------:R-:W-:Y:S01]  /*0420*/  UISETP.GE.U32.AND UP0, UPT, UR5, 0x7, UPT ;  /* 0x000000070500788c */ /* 0x000fe2000bf06070 */
[----:B------:R-:W-:-:S10]  /*0430*/  UMOV UR4, URZ ;  /* 0x000000ff00047c82 */ /* 0x000fd40008000000 */
.L_x_53:
[----:B------:R-:W-:-:S05]  /*0440*/  UMOV UR5, URZ ;  /* 0x000000ff00057c82 */ /* 0x000fca0008000000 */
.L_x_52:
[----:B------:R-:W0:Y:S01]  /*0450*/  LDCU.U8 UR8, c[0x0][0x3ac] ;  /* 0x00007580ff0877ac */ /* 0x000e220008000000 */
[----:B------:R-:W-:Y:S01]  /*0460*/  IMAD.MOV.U32 R28, RZ, RZ, RZ ;  /* 0x000000ffff1c7224 */ /* 0x000fe200078e00ff */
[----:B------:R-:W1:Y:S01]  /*0470*/  LDCU UR9, c[0x0][0x3a0] ;  /* 0x00007400ff0977ac */ /* 0x000e620008000800 */
[----:B------:R-:W2:Y:S01]  /*0480*/  LDCU UR11, c[0x0][0x398] ;  /* 0x00007300ff0b77ac */ /* 0x000ea20008000800 */
[----:B0-----:R-:W-:Y:S02]  /*0490*/  UPRMT UR8, UR8, 0x8880, URZ ;  /* 0x0000888008087896 */ /* 0x001fe400080000ff */
[----:B-1----:R-:W-:Y:S02]  /*04a0*/  ULEA.HI UR10, UR9, UR9, URZ, 0x1 ;  /* 0x00000009090a7291 */ /* 0x002fe4000f8f08ff */
[----:B------:R-:W-:Y:S02]  /*04b0*/  UISETP.NE.AND UP1, UPT, UR8, URZ, UPT ;  /* 0x000000ff0800728c */ /* 0x000fe4000bf25270 */
[----:B------:R-:W-:-:S04]  /*04c0*/  USHF.R.S32.HI UR10, URZ, 0x1, UR10 ;  /* 0x00000001ff0a7899 */ /* 0x000fc8000801140a */
[----:B------:R-:W-:-:S06]  /*04d0*/  USEL UR10, UR10, URZ, UP1 ;  /* 0x000000ff0a0a7287 */ /* 0x000fcc0008800000 */
[----:B------:R-:W-:-:S04]  /*04e0*/  IADD3 R15, PT, PT, R13, -UR10, RZ ;  /* 0x8000000a0d0f7c10 */ /* 0x000fc8000fffe0ff */
[----:B------:R-:W-:-:S04]  /*04f0*/  IADD3 R15, PT, PT, R15, UR5, RZ ;  /* 0x000000050f0f7c10 */ /* 0x000fc8000fffe0ff */
[----:B--2---:R-:W-:-:S04]  /*0500*/  ISETP.GE.AND P0, PT, R15, UR11, PT ;  /* 0x0000000b0f007c0c */ /* 0x004fc8000bf06270 */
[----:B------:R-:W-:Y:S01]  /*0510*/  ISETP.GT.AND P0, PT, R15, -0x1, !P0 ;  /* 0xffffffff0f00780c */ /* 0x000fe20004704270 */
[----:B------:R-:W-:-:S12]  /*0520*/  BRA.U !UP0, `(.L_x_46) ;  /* 0x0000000908947547 */ /* 0x000fd8000b800000 */
[----:B------:R-:W0:Y:S01]  /*0530*/  LDC.64 R16, c[0x0][0x3a0] ;  /* 0x0000e800ff107b82 */ /* 0x000e220000000a00 */
[C---:B------:R-:W-:Y:S01]  /*0540*/  IADD3 R25, PT, PT, R9.reuse, 0x7, RZ ;  /* 0x0000000709197810 */ /* 0x040fe20007ffe0ff */
[----:B------:R-:W-:Y:S01]  /*0550*/  ULOP3.LUT UR8, UR9, 0x7ffffff8, URZ, 0xc0, !UPT ;  /* 0x7ffffff809087892 */ /* 0x000fe2000f8ec0ff */
[C---:B------:R-:W-:Y:S01]  /*0560*/  IADD3 R23, PT, PT, R9.reuse, 0x6, RZ ;  /* 0x0000000609177810 */ /* 0x040fe20007ffe0ff */
[C---:B------:R-:W-:Y:S01]  /*0570*/  VIADD R19, R9.reuse, 0x3 ;  /* 0x0000000309137836 */ /* 0x040fe20000000000 */
[C---:B------:R-:W-:Y:S01]  /*0580*/  IADD3 R15, PT, PT, R9.reuse, 0x5, RZ ;  /* 0x00000005090f7810 */ /* 0x040fe20007ffe0ff */
[----:B------:R-:W-:Y:S01]  /*0590*/  UIMAD UR9, UR9, UR9, URZ ;  /* 0x00000009090972a4 */ /* 0x000fe2000f8e02ff */
[C---:B------:R-:W-:Y:S01]  /*05a0*/  IADD3 R33, PT, PT, R9.reuse, 0x4, RZ ;  /* 0x0000000409217810 */ /* 0x040fe20007ffe0ff */
[----:B------:R-:W-:Y:S01]  /*05b0*/  VIADD R28, R4, UR5 ;  /* 0x00000005041c7c36 */ /* 0x000fe20008000000 */
[----:B------:R-:W-:Y:S01]  /*05c0*/  IADD3 R21, PT, PT, R9, 0x2, RZ ;  /* 0x0000000209157810 */ /* 0x000fe20007ffe0ff */
[----:B------:R-:W1:Y:S01]  /*05d0*/  LDCU UR10, c[0x0][0x39c] ;  /* 0x00007380ff0a77ac */ /* 0x000e620008000800 */
[----:B------:R-:W-:Y:S01]  /*05e0*/  IADD3 R32, PT, PT, R8, UR5, RZ ;  /* 0x0000000508207c10 */ /* 0x000fe2000fffe0ff */
[----:B------:R-:W-:Y:S01]  /*05f0*/  IMAD R20, R12, UR9, RZ ;  /* 0x000000090c147c24 */ /* 0x000fe2000f8e02ff */
[----:B------:R-:W-:Y:S01]  /*0600*/  IADD3 R31, PT, PT, R6, UR5, RZ ;  /* 0x00000005061f7c10 */ /* 0x000fe2000fffe0ff */
[----:B------:R-:W-:Y:S01]  /*0610*/  UIADD3 UR8, UPT, UPT, -UR8, URZ, URZ ;  /* 0x000000ff08087290 */ /* 0x000fe2000fffe1ff */
[----:B------:R-:W-:Y:S01]  /*0620*/  IADD3 R30, PT, PT, R5, UR5, RZ ;  /* 0x00000005051e7c10 */ /* 0x000fe2000fffe0ff */
[----:B------:R-:W-:Y:S01]  /*0630*/  VIADD R20, R20, UR5 ;  /* 0x0000000514147c36 */ /* 0x000fe20008000000 */
[----:B------:R-:W-:-:S02]  /*0640*/  IADD3 R26, PT, PT, R3, UR5, RZ ;  /* 0x00000005031a7c10 */ /* 0x000fc4000fffe0ff */
[----:B------:R-:W-:Y:S02]  /*0650*/  IADD3 R29, PT, PT, R2, UR5, RZ ;  /* 0x00000005021d7c10 */ /* 0x000fe4000fffe0ff */
[----:B------:R-:W-:Y:S02]  /*0660*/  IADD3 R27, PT, PT, R0, UR5, RZ ;  /* 0x00000005001b7c10 */ /* 0x000fe4000fffe0ff */
[----:B------:R-:W-:Y:S01]  /*0670*/  IADD3 R24, PT, PT, R7, UR5, RZ ;  /* 0x0000000507187c10 */ /* 0x000fe2000fffe0ff */
[-C--:B0-----:R-:W-:Y:S02]  /*0680*/  IMAD R25, R25, R16.reuse, UR5 ;  /* 0x0000000519197e24 */ /* 0x081fe4000f8e0210 */
[-C--:B------:R-:W-:Y:S02]  /*0690*/  IMAD R23, R23, R16.reuse, UR5 ;  /* 0x0000000517177e24 */ /* 0x080fe4000f8e0210 */
[-C--:B------:R-:W-:Y:S02]  /*06a0*/  IMAD R22, R15, R16.reuse, UR5 ;  /* 0x000000050f167e24 */ /* 0x080fe4000f8e0210 */
[----:B------:R-:W-:-:S02]  /*06b0*/  IMAD R36, R33, R16, UR5 ;  /* 0x0000000521247e24 */ /* 0x000fc4000f8e0210 */
[-C--:B------:R-:W-:Y:S02]  /*06c0*/  IMAD R18, R19, R16.reuse, UR5 ;  /* 0x0000000513127e24 */ /* 0x080fe4000f8e0210 */
[-C--:B------:R-:W-:Y:S02]  /*06d0*/  IMAD R34, R21, R16.reuse, UR5 ;  /* 0x0000000515227e24 */ /* 0x080fe4000f8e0210 */
[----:B------:R-:W-:Y:S02]  /*06e0*/  IMAD R16, R9, R16, R16 ;  /* 0x0000001009107224 */ /* 0x000fe400078e0210 */
[-C--:B------:R-:W-:Y:S02]  /*06f0*/  IMAD R32, R32, R17.reuse, UR4 ;  /* 0x0000000420207e24 */ /* 0x080fe4000f8e0211 */
[-C--:B------:R-:W-:Y:S01]  /*0700*/  IMAD R31, R31, R17.reuse, UR4 ;  /* 0x000000041f1f7e24 */ /* 0x080fe2000f8e0211 */
[----:B------:R-:W-:Y:S01]  /*0710*/  IADD3 R15, PT, PT, R16, UR5, RZ ;  /* 0x00000005100f7c10 */ /* 0x000fe2000fffe0ff */
[----:B------:R-:W-:-:S02]  /*0720*/  IMAD R30, R30, R17, UR4 ;  /* 0x000000041e1e7e24 */ /* 0x000fc4000f8e0211 */
[-C--:B------:R-:W-:Y:S02]  /*0730*/  IMAD R28, R28, R17.reuse, UR4 ;  /* 0x000000041c1c7e24 */ /* 0x080fe4000f8e0211 */
[-C--:B------:R-:W-:Y:S02]  /*0740*/  IMAD R26, R26, R17.reuse, UR4 ;  /* 0x000000041a1a7e24 */ /* 0x080fe4000f8e0211 */
[-C--:B------:R-:W-:Y:S02]  /*0750*/  IMAD R29, R29, R17.reuse, UR4 ;  /* 0x000000041d1d7e24 */ /* 0x080fe4000f8e0211 */
[-C--:B------:R-:W-:Y:S02]  /*0760*/  IMAD R27, R27, R17.reuse, UR4 ;  /* 0x000000041b1b7e24 */ /* 0x080fe4000f8e0211 */
[-C--:B------:R-:W-:Y:S02]  /*0770*/  IMAD R24, R24, R17.reuse, UR4 ;  /* 0x0000000418187e24 */ /* 0x080fe4000f8e0211 */
[----:B------:R-:W-:-:S02]  /*0780*/  IMAD R25, R25, R17, UR4 ;  /* 0x0000000419197e24 */ /* 0x000fc4000f8e0211 */
[-C--:B------:R-:W-:Y:S02]  /*0790*/  IMAD R23, R23, R17.reuse, UR4 ;  /* 0x0000000417177e24 */ /* 0x080fe4000f8e0211 */
[-C--:B------:R-:W-:Y:S02]  /*07a0*/  IMAD R22, R22, R17.reuse, UR4 ;  /* 0x0000000416167e24 */ /* 0x080fe4000f8e0211 */
[-C--:B------:R-:W-:Y:S02]  /*07b0*/  IMAD R19, R36, R17.reuse, UR4 ;  /* 0x0000000424137e24 */ /* 0x080fe4000f8e0211 */
[-C--:B------:R-:W-:Y:S02]  /*07c0*/  IMAD R18, R18, R17.reuse, UR4 ;  /* 0x0000000412127e24 */ /* 0x080fe4000f8e0211 */
[-C--:B------:R-:W-:Y:S02]  /*07d0*/  IMAD R16, R34, R17.reuse, UR4 ;  /* 0x0000000422107e24 */ /* 0x080fe4000f8e0211 */
[----:B------:R-:W-:-:S02]  /*07e0*/  IMAD R15, R15, R17, UR4 ;  /* 0x000000040f0f7e24 */ /* 0x000fc4000f8e0211 */
[----:B------:R-:W-:Y:S01]  /*07f0*/  IMAD R33, R20, R17, UR4 ;  /* 0x0000000414217e24 */ /* 0x000fe2000f8e0211 */
[----:B-1----:R-:W-:-:S07]  /*0800*/  IADD3 R17, PT, PT, R10, 0x3, RZ ;  /* 0x000000030a117810 */ /* 0x002fce0007ffe0ff */
.L_x_47:
[----:B------:R-:W-:-:S04]  /*0810*/  IADD3 R20, PT, PT, R17, -0x3, RZ ;  /* 0xfffffffd11147810 */ /* 0x000fc80007ffe0ff */
[----:B------:R-:W-:-:S04]  /*0820*/  ISETP.GE.AND P1, PT, R20, UR10, PT ;  /* 0x0000000a14007c0c */ /* 0x000fc8000bf26270 */
[----:B------:R-:W-:-:S04]  /*0830*/  ISETP.GT.AND P1, PT, R20, -0x1, !P1 ;  /* 0xffffffff1400780c */ /* 0x000fc80004f24270 */
[----:B------:R-:W-:-:S13]  /*0840*/  PLOP3.LUT P1, PT, P0, P1, PT, 0x80, 0x8 ;  /* 0x000000000008781c */ /* 0x000fda0000723070 */
[----:B------:R-:W0:Y:S02]  /*0850*/  @P1 LDC.64 R20, c[0x0][0x390] ;  /* 0x0000e400ff141b82 */ /* 0x000e240000000a00 */
[----:B0-----:R-:W-:-:S06]  /*0860*/  @P1 IMAD.WIDE R34, R33, 0x4, R20 ;  /* 0x0000000421221825 */ /* 0x001fcc00078e0214 */
[----:B------:R-:W0:Y:S01]  /*0870*/  @P1 LDC.64 R20, c[0x0][0x380] ;  /* 0x0000e000ff141b82 */ /* 0x000e220000000a00 */
[----:B------:R-:W2:Y:S01]  /*0880*/  @P1 LDG.E R34, desc[UR12][R34.64] ;  /* 0x0000000c22221981 */ /* 0x000ea2000c1e1900 */
[----:B0-----:R-:W-:-:S06]  /*0890*/  @P1 IMAD.WIDE R36, R24, 0x4, R20 ;  /* 0x0000000418241825 */ /* 0x001fcc00078e0214 */
[----:B------:R-:W2:Y:S01]  /*08a0*/  @P1 LDG.E R36, desc[UR12][R36.64] ;  /* 0x0000000c24241981 */ /* 0x000ea2000c1e1900 */
[----:B------:R-:W-:-:S04]  /*08b0*/  IADD3 R20, PT, PT, R17, -0x2, RZ ;  /* 0xfffffffe11147810 */ /* 0x000fc80007ffe0ff */
[----:B------:R-:W-:-:S04]  /*08c0*/  ISETP.GE.AND P2, PT, R20, UR10, PT ;  /* 0x0000000a14007c0c */ /* 0x000fc8000bf46270 */
[----:B------:R-:W-:-:S04]  /*08d0*/  ISETP.GT.AND P2, PT, R20, -0x1, !P2 ;  /* 0xffffffff1400780c */ /* 0x000fc80005744270 */
[----:B------:R-:W-:-:S13]  /*08e0*/  PLOP3.LUT P2, PT, P0, P2, PT, 0x80, 0x8 ;  /* 0x000000000008781c */ /* 0x000fda0000745070 */
[----:B------:R-:W0:Y:S01]  /*08f0*/  @P2 LDC.64 R20, c[0x0][0x390] ;  /* 0x0000e400ff142b82 */ /* 0x000e220000000a00 */
[----:B--2---:R-:W-:Y:S01]  /*0900*/  @P1 FFMA R11, R34, R36, R11 ;  /* 0x00000024220b1223 */ /* 0x004fe2000000000b */
[----:B0-----:R-:W-:-:S06]  /*0910*/  @P2 IMAD.WIDE R34, R15, 0x4, R20 ;  /* 0x000000040f222825 */ /* 0x001fcc00078e0214 */
[----:B------:R-:W0:Y:S01]  /*0920*/  @P2 LDC.64 R20, c[0x0][0x380] ;  /* 0x0000e000ff142b82 */ /* 0x000e220000000a00 */
[----:B------:R0:W2:Y:S02]  /*0930*/  @P2 LDG.E R36, desc[UR12][R34.64] ;  /* 0x0000000c22242981 */ /* 0x0000a4000c1e1900 */
[----:B0-----:R-:W-:-:S05]  /*0940*/  @P2 IMAD.WIDE R34, R32, 0x4, R20 ;  /* 0x0000000420222825 */ /* 0x001fca00078e0214 */
[----:B------:R-:W2:Y:S01]  /*0950*/  @P2 LDG.E R20, desc[UR12][R34.64] ;  /* 0x0000000c22142981 */ /* 0x000ea2000c1e1900 */
[----:B------:R-:W-:-:S05]  /*0960*/  VIADD R21, R17, 0xffffffff ;  /* 0xffffffff11157836 */ /* 0x000fca0000000000 */
[----:B------:R-:W-:-:S04]  /*0970*/  ISETP.GE.AND P1, PT, R21, UR10, PT ;  /* 0x0000000a15007c0c */ /* 0x000fc8000bf26270 */
[----:B------:R-:W-:-:S04]  /*0980*/  ISETP.GT.AND P1, PT, R21, -0x1, !P1 ;  /* 0xffffffff1500780c */ /* 0x000fc80004f24270 */
[----:B------:R-:W-:Y:S01]  /*0990*/  PLOP3.LUT P1, PT, P0, P1, PT, 0x80, 0x8 ;  /* 0x000000000008781c */ /* 0x000fe20000723070 */
[----:B--2---:R-:W-:-:S12]  /*09a0*/  @P2 FFMA R11, R36, R20, R11 ;  /* 0x00000014240b2223 */ /* 0x004fd8000000000b */
[----:B------:R-:W0:Y:S02]  /*09b0*/  @P1 LDC.64 R20, c[0x0][0x390] ;  /* 0x0000e400ff141b82 */ /* 0x000e240000000a00 */
[----:B0-----:R-:W-:-:S06]  /*09c0*/  @P1 IMAD.WIDE R36, R16, 0x4, R20 ;  /* 0x0000000410241825 */ /* 0x001fcc00078e0214 */
[----:B------:R-:W0:Y:S01]  /*09d0*/  @P1 LDC.64 R20, c[0x0][0x380] ;  /* 0x0000e000ff141b82 */ /* 0x000e220000000a00 */
[----:B------:R-:W2:Y:S01]  /*09e0*/  @P1 LDG.E R36, desc[UR12][R36.64] ;  /* 0x0000000c24241981 */ /* 0x000ea2000c1e1900 */
[----:B0-----:R-:W-:-:S06]  /*09f0*/  @P1 IMAD.WIDE R34, R31, 0x4, R20 ;  /* 0x000000041f221825 */ /* 0x001fcc00078e0214 */
[----:B------:R-:W2:Y:S01]  /*0a00*/  @P1 LDG.E R34, desc[UR12][R34.64] ;  /* 0x0000000c22221981 */ /* 0x000ea2000c1e1900 */
[----:B------:R-:W-:-:S04]  /*0a10*/  ISETP.GE.AND P2, PT, R17, UR10, PT ;  /* 0x0000000a11007c0c */ /* 0x000fc8000bf46270 */
[----:B------:R-:W-:-:S04]  /*0a20*/  ISETP.GT.AND P2, PT, R17, -0x1, !P2 ;  /* 0xffffffff1100780c */ /* 0x000fc80005744270 */
[----:B------:R-:W-:-:S13]  /*0a30*/  PLOP3.LUT P2, PT, P0, P2, PT, 0x80, 0x8 ;  /* 0x000000000008781c */ /* 0x000fda0000745070 */
[----:B------:R-:W0:Y:S01]  /*0a40*/  @P2 LDC.64 R20, c[0x0][0x390] ;  /* 0x0000e400ff142b82 */ /* 0x000e220000000a00 */
[----:B--2---:R-:W-:Y:S01]  /*0a50*/  @P1 FFMA R11, R36, R34, R11 ;  /* 0x00000022240b1223 */ /* 0x004fe2000000000b */
[----:B0-----:R-:W-:-:S06]  /*0a60*/  @P2 IMAD.WIDE R34, R18, 0x4, R20 ;  /* 0x0000000412222825 */ /* 0x001fcc00078e0214 */
[----:B------:R-:W0:Y:S01]  /*0a70*/  @P2 LDC.64 R20, c[0x0][0x380] ;  /* 0x0000e000ff142b82 */ /* 0x000e220000000a00 */
[----:B------:R-:W2:Y:S01]  /*0a80*/  @P2 LDG.E R34, desc[UR12][R34.64] ;  /* 0x0000000c22222981 */ /* 0x000ea2000c1e1900 */
[----:B0-----:R-:W-:-:S06]  /*0a90*/  @P2 IMAD.WIDE R36, R30, 0x4, R20 ;  /* 0x000000041e242825 */ /* 0x001fcc00078e0214 */
[----:B------:R-:W2:Y:S01]  /*0aa0*/  @P2 LDG.E R36, desc[UR12][R36.64] ;  /* 0x0000000c24242981 */ /* 0x000ea2000c1e1900 */
[----:B------:R-:W-:-:S04]  /*0ab0*/  IADD3 R20, PT, PT, R17, 0x1, RZ ;  /* 0x0000000111147810 */ /* 0x000fc80007ffe0ff */
        /* <DEDUP_REMOVED lines=10> */
[----:B------:R-:W-:-:S04]  /*0b60*/  IADD3 R21, PT, PT, R17, 0x2, RZ ;  /* 0x0000000211157810 */ /* 0x000fc80007ffe0ff */
        /* <DEDUP_REMOVED lines=29> */
[----:B------:R1:W2:Y:S01]  /*0d40*/  @P2 LDG.E R34, desc[UR12][R34.64] ;  /* 0x0000000c22222981 */ /* 0x0002a2000c1e1900 */
[----:B0-----:R-:W-:-:S06]  /*0d50*/  @P2 IMAD.WIDE R20, R27, 0x4, R20 ;  /* 0x000000041b142825 */ /* 0x001fcc00078e0214 */
[----:B------:R0:W2:Y:S01]  /*0d60*/  @P2 LDG.E R20, desc[UR12][R20.64] ;  /* 0x0000000c14142981 */ /* 0x0000a2000c1e1900 */
[----:B------:R-:W-:Y:S01]  /*0d70*/  UIADD3 UR8, UPT, UPT, UR8, 0x8, URZ ;  /* 0x0000000808087890 */ /* 0x000fe2000fffe0ff */
[----:B-1----:R-:W-:Y:S01]  /*0d80*/  MOV R35, UR7 ;  /* 0x0000000700237c02 */ /* 0x002fe20008000f00 */
[----:B------:R-:W-:Y:S01]  /*0d90*/  IMAD.U32 R37, RZ, RZ, UR14 ;  /* 0x0000000eff257e24 */ /* 0x000fe2000f8e00ff */
[----:B------:R-:W-:Y:S01]  /*0da0*/  MOV R36, UR7 ;  /* 0x0000000700247c02 */ /* 0x000fe20008000f00 */
[----:B------:R-:W-:Y:S01]  /*0db0*/  UISETP.NE.AND UP1, UPT, UR8, URZ, UPT ;  /* 0x000000ff0800728c */ /* 0x000fe2000bf25270 */
[----:B------:R-:W-:Y:S02]  /*0dc0*/  LEA R16, R35, R16, 0x3 ;  /* 0x0000001023107211 */ /* 0x000fe400078e18ff */
[----:B------:R-:W-:Y:S02]  /*0dd0*/  MOV R35, UR14 ;  /* 0x0000000e00237c02 */ /* 0x000fe40008000f00 */
[----:B0-----:R-:W-:-:S02]  /*0de0*/  MOV R21, UR7 ;  /* 0x0000000700157c02 */ /* 0x001fc40008000f00 */
[----:B------:R-:W-:Y:S01]  /*0df0*/  LEA R33, R36, R33, 0x3 ;  /* 0x0000002124217211 */ /* 0x000fe200078e18ff */
[----:B------:R-:W-:Y:S01]  /*0e00*/  IMAD R30, R35, 0x8, R30 ;  /* 0x00000008231e7824 */ /* 0x000fe200078e021e */
[----:B------:R-:W-:Y:S02]  /*0e10*/  LEA R18, R21, R18, 0x3 ;  /* 0x0000001215127211 */ /* 0x000fe400078e18ff */
[----:B------:R-:W-:Y:S02]  /*0e20*/  MOV R21, UR14 ;  /* 0x0000000e00157c02 */ /* 0x000fe40008000f00 */
[----:B------:R-:W-:Y:S02]  /*0e30*/  LEA R24, R37, R24, 0x3 ;  /* 0x0000001825187211 */ /* 0x000fe400078e18ff */
[----:B------:R-:W-:Y:S02]  /*0e40*/  LEA R28, R21, R28, 0x3 ;  /* 0x0000001c151c7211 */ /* 0x000fe400078e18ff */
[----:B------:R-:W-:-:S02]  /*0e50*/  MOV R21, UR7 ;  /* 0x0000000700157c02 */ /* 0x000fc40008000f00 */
[----:B------:R-:W-:Y:S02]  /*0e60*/  LEA R15, R36, R15, 0x3 ;  /* 0x0000000f240f7211 */ /* 0x000fe400078e18ff */
[----:B------:R-:W-:Y:S01]  /*0e70*/  LEA R32, R37, R32, 0x3 ;  /* 0x0000002025207211 */ /* 0x000fe200078e18ff */
[----:B------:R-:W-:Y:S01]  /*0e80*/  IMAD R22, R21, 0x8, R22 ;  /* 0x0000000815167824 */ /* 0x000fe200078e0216 */
[----:B------:R-:W-:Y:S02]  /*0e90*/  LEA R26, R35, R26, 0x3 ;  /* 0x0000001a231a7211 */ /* 0x000fe400078e18ff */
[----:B------:R-:W-:Y:S01]  /*0ea0*/  IADD3 R17, PT, PT, R17, 0x8, RZ ;  /* 0x0000000811117810 */ /* 0x000fe20007ffe0ff */
[----:B--2---:R-:W-:Y:S01]  /*0eb0*/  @P2 FFMA R11, R34, R20, R11 ;  /* 0x00000014220b2223 */ /* 0x004fe2000000000b */
[----:B------:R-:W-:Y:S01]  /*0ec0*/  IMAD.U32 R20, RZ, RZ, UR14 ;  /* 0x0000000eff147e24 */ /* 0x000fe2000f8e00ff */
[----:B------:R-:W-:-:S04]  /*0ed0*/  MOV R34, UR14 ;  /* 0x0000000e00227c02 */ /* 0x000fc80008000f00 */
[----:B------:R-:W-:Y:S01]  /*0ee0*/  LEA R31, R20, R31, 0x3 ;  /* 0x0000001f141f7211 */ /* 0x000fe200078e18ff */
[C---:B------:R-:W-:Y:S01]  /*0ef0*/  IMAD R27, R34.reuse, 0x8, R27 ;  /* 0x00000008221b7824 */ /* 0x040fe200078e021b */
[----:B------:R-:W-:Y:S02]  /*0f00*/  MOV R20, UR7 ;  /* 0x0000000700147c02 */ /* 0x000fe40008000f00 */
[----:B------:R-:W-:Y:S02]  /*0f10*/  LEA R29, R34, R29, 0x3 ;  /* 0x0000001d221d7211 */ /* 0x000fe400078e18ff */
[C---:B------:R-:W-:Y:S02]  /*0f20*/  LEA R19, R20.reuse, R19, 0x3 ;  /* 0x0000001314137211 */ /* 0x040fe400078e18ff */
[C---:B------:R-:W-:Y:S02]  /*0f30*/  LEA R23, R20.reuse, R23, 0x3 ;  /* 0x0000001714177211 */ /* 0x040fe400078e18ff */
[----:B------:R-:W-:Y:S01]  /*0f40*/  LEA R25, R20, R25, 0x3 ;  /* 0x0000001914197211 */ /* 0x000fe200078e18ff */
[----:B------:R-:W-:Y:S06]  /*0f50*/  BRA.U UP1, `(.L_x_47) ;  /* 0xfffffff9012c7547 */ /* 0x000fec000b83ffff */
[----:B------:R-:W0:Y:S02]  /*0f60*/  LDC R28, c[0x0][0x3a0] ;  /* 0x0000e800ff1c7b82 */ /* 0x000e240000000800 */
[----:B0-----:R-:W-:-:S07]  /*0f70*/  LOP3.LUT R28, R28, 0x7ffffff8, RZ, 0xc0, !PT ;  /* 0x7ffffff81c1c7812 */ /* 0x001fce00078ec0ff */
.L_x_46:
[----:B------:R-:W0:Y:S02]  /*0f80*/  LDCU UR8, c[0x0][0x3a0] ;  /* 0x00007400ff0877ac */ /* 0x000e240008000800 */
[----:B0-----:R-:W-:-:S04]  /*0f90*/  ULOP3.LUT UR9, UR8, 0x7, URZ, 0xc0, !UPT ;  /* 0x0000000708097892 */ /* 0x001fc8000f8ec0ff */
[----:B------:R-:W-:-:S09]  /*0fa0*/  UISETP.NE.AND UP1, UPT, UR9, URZ, UPT ;  /* 0x000000ff0900728c */ /* 0x000fd2000bf25270 */
[----:B------:R-:W-:Y:S05]  /*0fb0*/  BRA.U !UP1, `(.L_x_48) ;  /* 0x0000000909787547 */ /* 0x000fea000b800000 */
[----:B------:R-:W0:Y:S01]  /*0fc0*/  LDCU.U8 UR10, c[0x0][0x3ac] ;  /* 0x00007580ff0a77ac */ /* 0x000e220008000000 */
[----:B------:R-:W1:Y:S01]  /*0fd0*/  LDC R15, c[0x0][0x3a0] ;  /* 0x0000e800ff0f7b82 */ /* 0x000e620000000800 */
[----:B------:R-:W-:Y:S02]  /*0fe0*/  ULEA.HI UR8, UR8, UR8, URZ, 0x1 ;  /* 0x0000000808087291 */ /* 0x000fe4000f8f08ff */
[----:B0-----:R-:W-:Y:S02]  /*0ff0*/  UPRMT UR11, UR10, 0x8880, URZ ;  /* 0x000088800a0b7896 */ /* 0x001fe400080000ff */
[----:B------:R-:W-:-:S05]  /*1000*/  USHF.R.S32.HI UR10, URZ, 0x1, UR8 ;  /* 0x00000001ff0a7899 */ /* 0x000fca0008011408 */
[----:B------:R-:W-:Y:S01]  /*1010*/  UMOV UR8, UR11 ;  /* 0x0000000b00087c82 */ /* 0x000fe20008000000 */
[----:B-1----:R-:W-:Y:S01]  /*1020*/  LOP3.LUT P5, R26, R15, 0x3, RZ, 0xc0, !PT ;  /* 0x000000030f1a7812 */ /* 0x002fe200078ac0ff */
[----:B------:R-:W-:Y:S02]  /*1030*/  UISETP.NE.AND UP1, UPT, UR8, URZ, UPT ;  /* 0x000000ff0800728c */ /* 0x000fe4000bf25270 */
[----:B------:R-:W-:Y:S02]  /*1040*/  UIADD3 UR8, UPT, UPT, UR9, -0x1, URZ ;  /* 0xffffffff09087890 */ /* 0x000fe4000fffe0ff */
[----:B------:R-:W-:Y:S02]  /*1050*/  USEL UR10, UR10, URZ, UP1 ;  /* 0x000000ff0a0a7287 */ /* 0x000fe40008800000 */
[----:B------:R-:W-:-:S04]  /*1060*/  UISETP.GE.U32.AND UP1, UPT, UR8, 0x3, UPT ;  /* 0x000000030800788c */ /* 0x000fc8000bf26070 */
[----:B------:R-:W-:-:S05]  /*1070*/  IADD3 R27, PT, PT, R13, -UR10, RZ ;  /* 0x8000000a0d1b7c10 */ /* 0x000fca000fffe0ff */
[----:B------:R-:W-:Y:S05]  /*1080*/  BRA.U !UP1, `(.L_x_49) ;  /* 0x0000000509307547 */ /* 0x000fea000b800000 */
[----:B------:R-:W0:Y:S01]  /*1090*/  LDCU UR8, c[0x0][0x39c] ;  /* 0x00007380ff0877ac */ /* 0x000e220008000800 */
[----:B------:R-:W-:-:S04]  /*10a0*/  IADD3 R32, PT, PT, R10, R28, RZ ;  /* 0x0000001c0a207210 */ /* 0x000fc80007ffe0ff */
[C---:B------:R-:W-:Y:S02]  /*10b0*/  IADD3 R22, PT, PT, R32.reuse, 0x1, RZ ;  /* 0x0000000120167810 */ /* 0x040fe40007ffe0ff */
[C---:B------:R-:W-:Y:S02]  /*10c0*/  IADD3 R20, PT, PT, R32.reuse, 0x2, RZ ;  /* 0x0000000220147810 */ /* 0x040fe40007ffe0ff */
[C---:B------:R-:W-:Y:S02]  /*10d0*/  IADD3 R34, PT, PT, R32.reuse, 0x3, RZ ;  /* 0x0000000320227810 */ /* 0x040fe40007ffe0ff */
[----:B0-----:R-:W-:Y:S02]  /*10e0*/  ISETP.GE.AND P1, PT, R32, UR8, PT ;  /* 0x0000000820007c0c */ /* 0x001fe4000bf26270 */
[----:B------:R-:W-:Y:S02]  /*10f0*/  ISETP.GE.AND P2, PT, R22, UR8, PT ;  /* 0x0000000816007c0c */ /* 0x000fe4000bf46270 */
[----:B------:R-:W-:-:S02]  /*1100*/  ISETP.GT.AND P1, PT, R32, -0x1, !P1 ;  /* 0xffffffff2000780c */ /* 0x000fc40004f24270 */
[----:B------:R-:W-:Y:S02]  /*1110*/  ISETP.GT.AND P2, PT, R22, -0x1, !P2 ;  /* 0xffffffff1600780c */ /* 0x000fe40005744270 */
[----:B------:R-:W-:Y:S02]  /*1120*/  PLOP3.LUT P1, PT, P0, P1, PT, 0x80, 0x8 ;  /* 0x000000000008781c */ /* 0x000fe40000723070 */
[----:B------:R-:W-:Y:S02]  /*1130*/  PLOP3.LUT P2, PT, P0, P2, PT, 0x80, 0x8 ;  /* 0x000000000008781c */ /* 0x000fe40000745070 */
[----:B------:R-:W-:Y:S02]  /*1140*/  ISETP.GE.AND P4, PT, R20, UR8, PT ;  /* 0x0000000814007c0c */ /* 0x000fe4000bf86270 */
[----:B------:R-:W-:Y:S02]  /*1150*/  ISETP.GE.AND P3, PT, R34, UR8, PT ;  /* 0x0000000822007c0c */ /* 0x000fe4000bf66270 */
[----:B------:R-:W-:-:S02]  /*1160*/  ISETP.GT.AND P4, PT, R20, -0x1, !P4 ;  /* 0xffffffff1400780c */ /* 0x000fc40006784270 */
[----:B------:R-:W-:Y:S02]  /*1170*/  ISETP.GT.AND P3, PT, R34, -0x1, !P3 ;  /* 0xffffffff2200780c */ /* 0x000fe40005f64270 */
[----:B------:R-:W-:Y:S01]  /*1180*/  PLOP3.LUT P4, PT, P0, P4, PT, 0x80, 0x8 ;  /* 0x000000000008781c */ /* 0x000fe20000789070 */
[----:B------:R-:W0:Y:S01]  /*1190*/  @P1 LDC.64 R18, c[0x0][0x3a0] ;  /* 0x0000e800ff121b82 */ /* 0x000e220000000a00 */
[----:B------:R-:W-:Y:S01]  /*11a0*/  @P1 IMAD.IADD R21, R9, 0x1, R28 ;  /* 0x0000000109151824 */ /* 0x000fe200078e021c */
[----:B------:R-:W-:-:S06]  /*11b0*/  PLOP3.LUT P3, PT, P0, P3, PT, 0x80, 0x8 ;  /* 0x000000000008781c */ /* 0x000fcc0000767070 */
[----:B------:R-:W1:Y:S08]  /*11c0*/  @P1 LDC R23, c[0x0][0x398] ;  /* 0x0000e600ff171b82 */ /* 0x000e700000000800 */
[----:B------:R-:W2:Y:S08]  /*11d0*/  @P1 LDC.64 R30, c[0x0][0x390] ;  /* 0x0000e400ff1e1b82 */ /* 0x000eb00000000a00 */
[----:B------:R-:W3:Y:S01]  /*11e0*/  @P2 LDC.64 R16, c[0x0][0x3a0] ;  /* 0x0000e800ff102b82 */ /* 0x000ee20000000a00 */
[----:B0-----:R-:W-:Y:S01]  /*11f0*/  @P1 IMAD R24, R21, R18, UR5 ;  /* 0x0000000515181e24 */ /* 0x001fe2000f8e0212 */
[----:B------:R-:W-:-:S06]  /*1200*/  IADD3 R21, PT, PT, R27, UR5, RZ ;  /* 0x000000051b157c10 */ /* 0x000fcc000fffe0ff */
[----:B------:R-:W0:Y:S01]  /*1210*/  @P1 LDC.64 R36, c[0x0][0x380] ;  /* 0x0000e000ff241b82 */ /* 0x000e220000000a00 */
[----:B-1----:R-:W-:Y:S02]  /*1220*/  @P1 IMAD R18, R32, R23, R21 ;  /* 0x0000001720121224 */ /* 0x002fe400078e0215 */
[-C--:B------:R-:W-:Y:S02]  /*1230*/  @P1 IMAD R23, R24, R19.reuse, UR4 ;  /* 0x0000000418171e24 */ /* 0x080fe4000f8e0213 */
[----:B------:R-:W-:Y:S02]  /*1240*/  @P1 IMAD R19, R18, R19, UR4 ;  /* 0x0000000412131e24 */ /* 0x000fe4000f8e0213 */
[----:B--2---:R-:W-:Y:S01]  /*1250*/  @P1 IMAD.WIDE R30, R23, 0x4, R30 ;  /* 0x00000004171e1825 */ /* 0x004fe200078e021e */
[----:B------:R-:W-:Y:S01]  /*1260*/  @P2 IADD3 R23, PT, PT, R9, R28, RZ ;  /* 0x0000001c09172210 */ /* 0x000fe20007ffe0ff */
[----:B------:R-:W1:Y:S04]  /*1270*/  @P2 LDC R24, c[0x0][0x398] ;  /* 0x0000e600ff182b82 */ /* 0x000e680000000800 */
[----:B------:R2:W4:Y:S01]  /*1280*/  @P1 LDG.E R30, desc[UR12][R30.64] ;  /* 0x0000000c1e1e1981 */ /* 0x000522000c1e1900 */
[----:B---3--:R-:W-:-:S03]  /*1290*/  @P2 IMAD R16, R23, R16, R16 ;  /* 0x0000001017102224 */ /* 0x008fc600078e0210 */
[----:B------:R-:W2:Y:S02]  /*12a0*/  @P4 LDC R25, c[0x0][0x398] ;  /* 0x0000e600ff194b82 */ /* 0x000ea40000000800 */
[----:B------:R-:W-:Y:S01]  /*12b0*/  @P2 IADD3 R35, PT, PT, R16, UR5, RZ ;  /* 0x0000000510232c10 */ /* 0x000fe2000fffe0ff */
[----:B0-----:R-:W-:-:S05]  /*12c0*/  @P1 IMAD.WIDE R36, R19, 0x4, R36 ;  /* 0x0000000413241825 */ /* 0x001fca00078e0224 */
[----:B------:R-:W0:Y:S08]  /*12d0*/  @P3 LDC R23, c[0x0][0x398] ;  /* 0x0000e600ff173b82 */ /* 0x000e300000000800 */
[----:B------:R-:W3:Y:S01]  /*12e0*/  @P2 LDC.64 R32, c[0x0][0x390] ;  /* 0x0000e400ff202b82 */ /* 0x000ee20000000a00 */
[----:B-1----:R-:W-:-:S07]  /*12f0*/  @P2 IMAD R16, R22, R24, R21 ;  /* 0x0000001816102224 */ /* 0x002fce00078e0215 */
[----:B------:R-:W1:Y:S01]  /*1300*/  @P4 LDC.64 R18, c[0x0][0x3a0] ;  /* 0x0000e800ff124b82 */ /* 0x000e620000000a00 */
[----:B------:R-:W-:Y:S01]  /*1310*/  @P4 IADD3 R22, PT, PT, R28, 0x2, R9 ;  /* 0x000000021c164810 */ /* 0x000fe20007ffe009 */
[--C-:B--2---:R-:W-:Y:S01]  /*1320*/  @P4 IMAD R31, R20, R25, R21.reuse ;  /* 0x00000019141f4224 */ /* 0x104fe200078e0215 */
[----:B------:R2:W4:Y:S01]  /*1330*/  @P1 LDG.E R29, desc[UR12][R36.64] ;  /* 0x0000000c241d1981 */ /* 0x000522000c1e1900 */
[-C--:B------:R-:W-:Y:S02]  /*1340*/  @P2 IMAD R35, R35, R17.reuse, UR4 ;  /* 0x0000000423232e24 */ /* 0x080fe4000f8e0211 */
[----:B------:R-:W-:Y:S02]  /*1350*/  @P2 IMAD R17, R16, R17, UR4 ;  /* 0x0000000410112e24 */ /* 0x000fe4000f8e0211 */
[----:B0-----:R-:W-:Y:S01]  /*1360*/  @P3 IMAD R34, R34, R23, R21 ;  /* 0x0000001722223224 */ /* 0x001fe200078e0215 */
[----:B------:R-:W0:Y:S01]  /*1370*/  @P2 LDC.64 R24, c[0x0][0x380] ;  /* 0x0000e000ff182b82 */ /* 0x000e220000000a00 */
[----:B---3--:R-:W-:-:S07]  /*1380*/  @P2 IMAD.WIDE R32, R35, 0x4, R32 ;  /* 0x0000000423202825 */ /* 0x008fce00078e0220 */
[----:B------:R-:W3:Y:S01]  /*1390*/  @P3 LDC.64 R20, c[0x0][0x3a0] ;  /* 0x0000e800ff143b82 */ /* 0x000ee20000000a00 */
[----:B-1----:R-:W-:Y:S01]  /*13a0*/  @P4 IMAD R18, R22, R18, UR5 ;  /* 0x0000000516124e24 */ /* 0x002fe2000f8e0212 */
[----:B------:R-:W-:-:S06]  /*13b0*/  @P3 IADD3 R35, PT, PT, R28, 0x3, R9 ;  /* 0x000000031c233810 */ /* 0x000fcc0007ffe009 */
[----:B------:R-:W1:Y:S01]  /*13c0*/  @P4 LDC.64 R22, c[0x0][0x390] ;  /* 0x0000e400ff164b82 */ /* 0x000e620000000a00 */
[-C--:B------:R-:W-:Y:S01]  /*13d0*/  @P4 IMAD R31, R31, R19.reuse, UR4 ;  /* 0x000000041f1f4e24 */ /* 0x080fe2000f8e0213 */
[----:B------:R-:W5:Y:S01]  /*13e0*/  @P2 LDG.E R32, desc[UR12][R32.64] ;  /* 0x0000000c20202981 */ /* 0x000f62000c1e1900 */
[----:B------:R-:W-:Y:S02]  /*13f0*/  @P4 IMAD R19, R18, R19, UR4 ;  /* 0x0000000412134e24 */ /* 0x000fe4000f8e0213 */
[----:B0-----:R-:W-:-:S06]  /*1400*/  @P2 IMAD.WIDE R24, R17, 0x4, R24 ;  /* 0x0000000411182825 */ /* 0x001fcc00078e0218 */
[----:B------:R-:W5:Y:S01]  /*1410*/  @P2 LDG.E R24, desc[UR12][R24.64] ;  /* 0x0000000c18182981 */ /* 0x000f62000c1e1900 */
[----:B---3--:R-:W-:Y:S02]  /*1420*/  @P3 IMAD R20, R35, R20, UR5 ;  /* 0x0000000523143e24 */ /* 0x008fe4000f8e0214 */
[-C--:B------:R-:W-:Y:S02]  /*1430*/  @P3 IMAD R35, R34, R21.reuse, UR4 ;  /* 0x0000000422233e24 */ /* 0x080fe4000f8e0215 */
[----:B--2---:R-:W-:Y:S02]  /*1440*/  @P3 IMAD R37, R20, R21, UR4 ;  /* 0x0000000414253e24 */ /* 0x004fe4000f8e0215 */
[----:B------:R-:W0:Y:S01]  /*1450*/  @P3 LDC.64 R20, c[0x0][0x390] ;  /* 0x0000e400ff143b82 */ /* 0x000e220000000a00 */
[----:B-1----:R-:W-:-:S07]  /*1460*/  @P4 IMAD.WIDE R16, R19, 0x4, R22 ;  /* 0x0000000413104825 */ /* 0x002fce00078e0216 */
[----:B------:R-:W1:Y:S01]  /*1470*/  @P4 LDC.64 R18, c[0x0][0x380] ;  /* 0x0000e000ff124b82 */ /* 0x000e620000000a00 */
[----:B------:R-:W2:Y:S07]  /*1480*/  @P4 LDG.E R16, desc[UR12][R16.64] ;  /* 0x0000000c10104981 */ /* 0x000eae000c1e1900 */
[----:B------:R-:W3:Y:S01]  /*1490*/  @P3 LDC.64 R22, c[0x0][0x380] ;  /* 0x0000e000ff163b82 */ /* 0x000ee20000000a00 */
[----:B0-----:R-:W-:-:S06]  /*14a0*/  @P3 IMAD.WIDE R20, R37, 0x4, R20 ;  /* 0x0000000425143825 */ /* 0x001fcc00078e0214 */
[----:B------:R-:W2:Y:S01]  /*14b0*/  @P3 LDG.E R20, desc[UR12][R20.64] ;  /* 0x0000000c14143981 */ /* 0x000ea2000c1e1900 */
[----:B-1----:R-:W-:-:S06]  /*14c0*/  @P4 IMAD.WIDE R18, R31, 0x4, R18 ;  /* 0x000000041f124825 */ /* 0x002fcc00078e0212 */
[----:B------:R-:W2:Y:S01]  /*14d0*/  @P4 LDG.E R18, desc[UR12][R18.64] ;  /* 0x0000000c12124981 */ /* 0x000ea2000c1e1900 */
[----:B---3--:R-:W-:-:S06]  /*14e0*/  @P3 IMAD.WIDE R22, R35, 0x4, R22 ;  /* 0x0000000423163825 */ /* 0x008fcc00078e0216 */
[----:B------:R-:W3:Y:S01]  /*14f0*/  @P3 LDG.E R22, desc[UR12][R22.64] ;  /* 0x0000000c16163981 */ /* 0x000ee2000c1e1900 */
[----:B------:R-:W-:Y:S01]  /*1500*/  IADD3 R28, PT, PT, R28, 0x4, RZ ;  /* 0x000000041c1c7810 */ /* 0x000fe20007ffe0ff */
[----:B----4-:R-:W-:-:S04]  /*1510*/  @P1 FFMA R11, R30, R29, R11 ;  /* 0x0000001d1e0b1223 */ /* 0x010fc8000000000b */
[----:B-----5:R-:W-:-:S04]  /*1520*/  @P2 FFMA R11, R32, R24, R11 ;  /* 0x00000018200b2223 */ /* 0x020fc8000000000b */
[----:B--2---:R-:W-:-:S04]  /*1530*/  @P4 FFMA R11, R16, R18, R11 ;  /* 0x00000012100b4223 */ /* 0x004fc8000000000b */
[----:B---3--:R-:W-:-:S07]  /*1540*/  @P3 FFMA R11, R20, R22, R11 ;  /* 0x00000016140b3223 */ /* 0x008fce000000000b */
.L_x_49:
[----:B------:R-:W-:Y:S05]  /*1550*/  @!P5 BRA `(.L_x_48) ;  /* 0x000000040010d947 */ /* 0x000fea0003800000 */
[----:B------:R-:W-:Y:S02]  /*1560*/  ISETP.NE.AND P1, PT, R26, 0x1, PT ;  /* 0x000000011a00780c */ /* 0x000fe40003f25270 */
[----:B------:R-:W-:-:S04]  /*1570*/  LOP3.LUT R16, R15, 0x1, RZ, 0xc0, !PT ;  /* 0x000000010f107812 */ /* 0x000fc800078ec0ff */
[----:B------:R-:W-:-:S07]  /*1580*/  ISETP.NE.U32.AND P3, PT, R16, 0x1, PT ;  /* 0x000000011000780c */ /* 0x000fce0003f65070 */
[----:B------:R-:W-:Y:S06]  /*1590*/  @!P1 BRA `(.L_x_50) ;  /* 0x0000000000a09947 */ /* 0x000fec0003800000 */
[----:B------:R-:W0:Y:S01]  /*15a0*/  LDCU UR8, c[0x0][0x39c] ;  /* 0x00007380ff0877ac */ /* 0x000e220008000800 */
[----:B------:R-:W-:Y:S01]  /*15b0*/  IMAD.IADD R32, R10, 0x1, R28 ;  /* 0x000000010a207824 */ /* 0x000fe200078e021c */
[----:B------:R-:W-:-:S04]  /*15c0*/  IADD3 R25, PT, PT, R27, UR5, RZ ;  /* 0x000000051b197c10 */ /* 0x000fc8000fffe0ff */
[C---:B------:R-:W-:Y:S02]  /*15d0*/  IADD3 R26, PT, PT, R32.reuse, 0x1, RZ ;  /* 0x00000001201a7810 */ /* 0x040fe40007ffe0ff */
[----:B0-----:R-:W-:Y:S02]  /*15e0*/  ISETP.GE.AND P1, PT, R32, UR8, PT ;  /* 0x0000000820007c0c */ /* 0x001fe4000bf26270 */
[----:B------:R-:W-:Y:S02]  /*15f0*/  ISETP.GE.AND P2, PT, R26, UR8, PT ;  /* 0x000000081a007c0c */ /* 0x000fe4000bf46270 */
[----:B------:R-:W-:Y:S02]  /*1600*/  ISETP.GT.AND P1, PT, R32, -0x1, !P1 ;  /* 0xffffffff2000780c */ /* 0x000fe40004f24270 */
[----:B------:R-:W-:Y:S02]  /*1610*/  ISETP.GT.AND P2, PT, R26, -0x1, !P2 ;  /* 0xffffffff1a00780c */ /* 0x000fe40005744270 */
[----:B------:R-:W-:-:S02]  /*1620*/  PLOP3.LUT P1, PT, P0, P1, PT, 0x80, 0x8 ;  /* 0x000000000008781c */ /* 0x000fc40000723070 */
[----:B------:R-:W-:-:S11]  /*1630*/  PLOP3.LUT P2, PT, P0, P2, PT, 0x80, 0x8 ;  /* 0x000000000008781c */ /* 0x000fd60000745070 */
[----:B------:R-:W0:Y:S02]  /*1640*/  @P1 LDC R31, c[0x0][0x398] ;  /* 0x0000e600ff1f1b82 */ /* 0x000e240000000800 */
[----:B------:R-:W-:-:S05]  /*1650*/  @P2 IADD3 R34, PT, PT, R9, R28, RZ ;  /* 0x0000001c09222210 */ /* 0x000fca0007ffe0ff */
[----:B------:R-:W-:Y:S01]  /*1660*/  @P2 IMAD R34, R34, R15, R15 ;  /* 0x0000000f22222224 */ /* 0x000fe200078e020f */
[----:B------:R-:W1:Y:S04]  /*1670*/  @P1 LDC R30, c[0x0][0x3a4] ;  /* 0x0000e900ff1e1b82 */ /* 0x000e680000000800 */
[----:B------:R-:W-:-:S04]  /*1680*/  @P2 IADD3 R35, PT, PT, R34, UR5, RZ ;  /* 0x0000000522232c10 */ /* 0x000fc8000fffe0ff */
[----:B------:R-:W2:Y:S08]  /*1690*/  @P2 LDC R29, c[0x0][0x398] ;  /* 0x0000e600ff1d2b82 */ /* 0x000eb00000000800 */
[----:B------:R-:W3:Y:S01]  /*16a0*/  @P1 LDC.64 R22, c[0x0][0x390] ;  /* 0x0000e400ff161b82 */ /* 0x000ee20000000a00 */
[----:B0-----:R-:W-:Y:S01]  /*16b0*/  @P1 IMAD R31, R32, R31, R25 ;  /* 0x0000001f201f1224 */ /* 0x001fe200078e0219 */
[----:B------:R-:W-:-:S05]  /*16c0*/  @P1 IADD3 R32, PT, PT, R9, R28, RZ ;  /* 0x0000001c09201210 */ /* 0x000fca0007ffe0ff */
[----:B------:R-:W-:Y:S01]  /*16d0*/  @P1 IMAD R33, R32, R15, UR5 ;  /* 0x0000000520211e24 */ /* 0x000fe2000f8e020f */
[----:B------:R-:W0:Y:S01]  /*16e0*/  @P1 LDC.64 R20, c[0x0][0x380] ;  /* 0x0000e000ff141b82 */ /* 0x000e220000000a00 */
[-C--:B-1----:R-:W-:Y:S02]  /*16f0*/  @P1 IMAD R31, R31, R30.reuse, UR4 ;  /* 0x000000041f1f1e24 */ /* 0x082fe4000f8e021e */
[----:B------:R-:W-:-:S05]  /*1700*/  @P1 IMAD R33, R33, R30, UR4 ;  /* 0x0000000421211e24 */ /* 0x000fca000f8e021e */
[----:B------:R-:W1:Y:S01]  /*1710*/  @P2 LDC R24, c[0x0][0x3a4] ;  /* 0x0000e900ff182b82 */ /* 0x000e620000000800 */
[----:B--2---:R-:W-:-:S07]  /*1720*/  @P2 IMAD R29, R26, R29, R25 ;  /* 0x0000001d1a1d2224 */ /* 0x004fce00078e0219 */
[----:B------:R-:W2:Y:S01]  /*1730*/  @P2 LDC.64 R18, c[0x0][0x390] ;  /* 0x0000e400ff122b82 */ /* 0x000ea20000000a00 */
[----:B---3--:R-:W-:-:S06]  /*1740*/  @P1 IMAD.WIDE R22, R33, 0x4, R22 ;  /* 0x0000000421161825 */ /* 0x008fcc00078e0216 */
[----:B------:R-:W3:Y:S01]  /*1750*/  @P1 LDG.E R22, desc[UR12][R22.64] ;  /* 0x0000000c16161981 */ /* 0x000ee2000c1e1900 */
[----:B------:R-:W4:Y:S01]  /*1760*/  @P2 LDC.64 R16, c[0x0][0x380] ;  /* 0x0000e000ff102b82 */ /* 0x000f220000000a00 */
[----:B0-----:R-:W-:-:S06]  /*1770*/  @P1 IMAD.WIDE R20, R31, 0x4, R20 ;  /* 0x000000041f141825 */ /* 0x001fcc00078e0214 */
[----:B------:R-:W3:Y:S01]  /*1780*/  @P1 LDG.E R20, desc[UR12][R20.64] ;  /* 0x0000000c14141981 */ /* 0x000ee2000c1e1900 */
[-C--:B-1----:R-:W-:Y:S02]  /*1790*/  @P2 IMAD R35, R35, R24.reuse, UR4 ;  /* 0x0000000423232e24 */ /* 0x082fe4000f8e0218 */
[----:B------:R-:W-:Y:S02]  /*17a0*/  @P2 IMAD R29, R29, R24, UR4 ;  /* 0x000000041d1d2e24 */ /* 0x000fe4000f8e0218 */
[----:B--2---:R-:W-:-:S06]  /*17b0*/  @P2 IMAD.WIDE R18, R35, 0x4, R18 ;  /* 0x0000000423122825 */ /* 0x004fcc00078e0212 */
[----:B------:R-:W2:Y:S01]  /*17c0*/  @P2 LDG.E R18, desc[UR12][R18.64] ;  /* 0x0000000c12122981 */ /* 0x000ea2000c1e1900 */
[----:B----4-:R-:W-:-:S06]  /*17d0*/  @P2 IMAD.WIDE R16, R29, 0x4, R16 ;  /* 0x000000041d102825 */ /* 0x010fcc00078e0210 */
[----:B------:R-:W2:Y:S01]  /*17e0*/  @P2 LDG.E R16, desc[UR12][R16.64] ;  /* 0x0000000c10102981 */ /* 0x000ea2000c1e1900 */
[----:B------:R-:W-:Y:S02]  /*17f0*/  VIADD R28, R28, 0x2 ;  /* 0x000000021c1c7836 */ /* 0x000fe40000000000 */
[----:B---3--:R-:W-:-:S04]  /*1800*/  @P1 FFMA R11, R22, R20, R11 ;  /* 0x00000014160b1223 */ /* 0x008fc8000000000b */
[----:B--2---:R-:W-:-:S07]  /*1810*/  @P2 FFMA R11, R18, R16, R11 ;  /* 0x00000010120b2223 */ /* 0x004fce000000000b */
.L_x_50:
[----:B------:R-:W-:Y:S05]  /*1820*/  @P3 BRA `(.L_x_48) ;  /* 0x00000000005c3947 */ /* 0x000fea0003800000 */
[----:B------:R-:W0:Y:S01]  /*1830*/  LDCU UR8, c[0x0][0x39c] ;  /* 0x00007380ff0877ac */ /* 0x000e220008000800 */
[----:B------:R-:W-:Y:S01]  /*1840*/  IADD3 R20, PT, PT, R10, R28, RZ ;  /* 0x0000001c0a147210 */ /* 0x000fe20007ffe0ff */
[----:B------:R-:W-:Y:S03]  /*1850*/  BSSY.RECONVERGENT B0, `(.L_x_48) ;  /* 0x0000014000007945 */ /* 0x000fe60003800200 */
[----:B0-----:R-:W-:-:S04]  /*1860*/  ISETP.GE.AND P1, PT, R20, UR8, PT ;  /* 0x0000000814007c0c */ /* 0x001fc8000bf26270 */
[----:B------:R-:W-:-:S04]  /*1870*/  ISETP.GT.AND P1, PT, R20, -0x1, !P1 ;  /* 0xffffffff1400780c */ /* 0x000fc80004f24270 */
[----:B------:R-:W-:-:S13]  /*1880*/  PLOP3.LUT P1, PT, P0, P1, PT, 0x80, 0x8 ;  /* 0x000000000008781c */ /* 0x000fda0000723070 */
[----:B------:R-:W-:Y:S05]  /*1890*/  @!P1 BRA `(.L_x_51) ;  /* 0x00000000003c9947 */ /* 0x000fea0003800000 */
[----:B------:R-:W0:Y:S01]  /*18a0*/  LDC R22, c[0x0][0x3a4] ;  /* 0x0000e900ff167b82 */ /* 0x000e220000000800 */
[----:B------:R-:W1:Y:S01]  /*18b0*/  LDCU UR8, c[0x0][0x398] ;  /* 0x00007300ff0877ac */ /* 0x000e620008000800 */
[----:B------:R-:W-:Y:S02]  /*18c0*/  IADD3 R28, PT, PT, R9, R28, RZ ;  /* 0x0000001c091c7210 */ /* 0x000fe40007ffe0ff */
[----:B------:R-:W-:-:S03]  /*18d0*/  IADD3 R27, PT, PT, R27, UR5, RZ ;  /* 0x000000051b1b7c10 */ /* 0x000fc6000fffe0ff */
[----:B------:R-:W-:Y:S01]  /*18e0*/  IMAD R28, R28, R15, UR5 ;  /* 0x000000051c1c7e24 */ /* 0x000fe2000f8e020f */
[----:B------:R-:W2:Y:S08]  /*18f0*/  LDC.64 R18, c[0x0][0x390] ;  /* 0x0000e400ff127b82 */ /* 0x000eb00000000a00 */
[----:B------:R-:W3:Y:S01]  /*1900*/  LDC.64 R16, c[0x0][0x380] ;  /* 0x0000e000ff107b82 */ /* 0x000ee20000000a00 */
[----:B-1----:R-:W-:-:S02]  /*1910*/  IMAD R15, R20, UR8, R27 ;  /* 0x00000008140f7c24 */ /* 0x002fc4000f8e021b */
[-C--:B0-----:R-:W-:Y:S02]  /*1920*/  IMAD R21, R28, R22.reuse, UR4 ;  /* 0x000000041c157e24 */ /* 0x081fe4000f8e0216 */
[----:B------:R-:W-:Y:S02]  /*1930*/  IMAD R15, R15, R22, UR4 ;  /* 0x000000040f0f7e24 */ /* 0x000fe4000f8e0216 */
[----:B--2---:R-:W-:-:S06]  /*1940*/  IMAD.WIDE R18, R21, 0x4, R18 ;  /* 0x0000000415127825 */ /* 0x004fcc00078e0212 */
[----:B------:R-:W2:Y:S01]  /*1950*/  LDG.E R18, desc[UR12][R18.64] ;  /* 0x0000000c12127981 */ /* 0x000ea2000c1e1900 */
[----:B---3--:R-:W-:-:S06]  /*1960*/  IMAD.WIDE R16, R15, 0x4, R16 ;  /* 0x000000040f107825 */ /* 0x008fcc00078e0210 */
[----:B------:R-:W2:Y:S02]  /*1970*/  LDG.E R16, desc[UR12][R16.64] ;  /* 0x0000000c10107981 */ /* 0x000ea4000c1e1900 */
[----:B--2---:R-:W-:-:S07]  /*1980*/  FFMA R11, R18, R16, R11 ;  /* 0x00000010120b7223 */ /* 0x004fce000000000b */
.L_x_51:
[----:B------:R-:W-:Y:S05]  /*1990*/  BSYNC.RECONVERGENT B0 ;  /* 0x0000000000007941 */ /* 0x000fea0003800200 */
.L_x_48:
[----:B------:R-:W0:Y:S01]  /*19a0*/  LDCU UR8, c[0x0][0x3a0] ;  /* 0x00007400ff0877ac */ /* 0x000e220008000800 */
[----:B------:R-:W-:-:S04]  /*19b0*/  UIADD3 UR5, UPT, UPT, UR5, 0x1, URZ ;  /* 0x0000000105057890 */ /* 0x000fc8000fffe0ff */
[----:B0-----:R-:W-:-:S09]  /*19c0*/  UISETP.NE.AND UP1, UPT, UR5, UR8, UPT ;  /* 0x000000080500728c */ /* 0x001fd2000bf25270 */
[----:B------:R-:W-:Y:S05]  /*19d0*/  BRA.U UP1, `(.L_x_52) ;  /* 0xffffffe9019c7547 */ /* 0x000fea000b83ffff */
[----:B------:R-:W0:Y:S01]  /*19e0*/  LDCU UR5, c[0x0][0x3a4] ;  /* 0x00007480ff0577ac */ /* 0x000e220008000800 */
[----:B------:R-:W-:-:S04]  /*19f0*/  UIADD3 UR4, UPT, UPT, UR4, 0x1, URZ ;  /* 0x0000000104047890 */ /* 0x000fc8000fffe0ff */
[----:B0-----:R-:W-:-:S09]  /*1a00*/  UISETP.NE.AND UP1, UPT, UR4, UR5, UPT ;  /* 0x000000050400728c */ /* 0x001fd2000bf25270 */
[----:B------:R-:W-:Y:S05]  /*1a10*/  BRA.U UP1, `(.L_x_53) ;  /* 0xffffffe901887547 */ /* 0x000fea000b83ffff */
.L_x_45:
[----:B------:R-:W0:Y:S01]  /*1a20*/  LDCU.S8 UR4, c[0x0][0x3ad] ;  /* 0x000075a0ff0477ac */ /* 0x000e220008000200 */
[----:B------:R-:W-:Y:S01]  /*1a30*/  IMAD R13, R14, UR6, R13 ;  /* 0x000000060e0d7c24 */ /* 0x000fe2000f8e020d */
[----:B------:R-:W1:Y:S01]  /*1a40*/  LDCU UR5, c[0x0][0x3a8] ;  /* 0x00007500ff0577ac */ /* 0x000e620008000800 */
[----:B0-----:R-:W-:Y:S02]  /*1a50*/  UISETP.NE.AND UP0, UPT, UR4, URZ, UPT ;  /* 0x000000ff0400728c */ /* 0x001fe4000bf05270 */
[----:B-1----:R-:W-:-:S07]  /*1a60*/  IMAD R13, R13, UR5, R12 ;  /* 0x000000050d0d7c24 */ /* 0x002fce000f8e020c */
[----:B------:R-:W-:Y:S05]  /*1a70*/  BRA.U !UP0, `(.L_x_54) ;  /* 0x0000000108547547 */ /* 0x000fea000b800000 */
[C---:B------:R-:W-:Y:S01]  /*1a80*/  FMUL R0, |R11|.reuse, 2.8853900432586669922 ;  /* 0x4038aa3b0b007820 */ /* 0x040fe20000400200 */
[----:B------:R-:W0:Y:S01]  /*1a90*/  LDC.64 R2, c[0x0][0x388] ;  /* 0x0000e200ff027b82 */ /* 0x000e220000000a00 */
[----:B------:R-:W-:Y:S01]  /*1aa0*/  MOV R6, 0x3c80f082 ;  /* 0x3c80f08200067802 */ /* 0x000fe20000000f00 */
[----:B------:R-:W-:Y:S02]  /*1ab0*/  HFMA2 R5, -RZ, RZ, 1.875, 0 ;  /* 0x3f800000ff057431 */ /* 0x000fe400000001ff */
        /* <DEDUP_REMOVED lines=17> */
.L_x_54:
[----:B------:R-:W0:Y:S02]  /*1bd0*/  LDC.64 R2, c[0x0][0x388] ;  /* 0x0000e200ff027b82 */ /* 0x000e240000000a00 */
[----:B0-----:R-:W-:-:S05]  /*1be0*/  IMAD.WIDE R2, R13, 0x4, R2 ;  /* 0x000000040d027825 */ /* 0x001fca00078e0202 */
[----:B------:R-:W-:Y:S01]  /*1bf0*/  STG.E desc[UR12][R2.64], R11 ;  /* 0x0000000b02007986 */ /* 0x000fe2000c10190c */
[----:B------:R-:W-:Y:S05]  /*1c00*/  EXIT ;  /* 0x000000000000794d */ /* 0x000fea0003800000 */
.L_x_55:
        /* <DEDUP_REMOVED lines=15> */
.L_x_80:


//--------------------- .text._Z23conv2DKernelSamePaddingPfS_S_iiiiib --------------------------
	.section	.text._Z23conv2DKernelSamePaddingPfS_S_iiiiib,"ax",@progbits
	.align	128
        .global         _Z23conv2DKernelSamePaddingPfS_S_iiiiib
        .type           _Z23conv2DKernelSamePaddingPfS_S_iiiiib,@function
        .size           _Z23conv2DKernelSamePaddingPfS_S_iiiiib,(.L_x_81 - _Z23conv2DKernelSamePaddingPfS_S_iiiiib)
        .other          _Z23conv2DKernelSamePaddingPfS_S_iiiiib,@"STO_CUDA_ENTRY STV_DEFAULT"
_Z23conv2DKernelSamePaddingPfS_S_iiiiib:
.text._Z23conv2DKernelSamePaddingPfS_S_iiiiib:
[----:B------:R-:W-:Y:S01]  /*0000*/  LDC R1, c[0x0][0x37c] ;  /* 0x0000df00ff017b82 */ /* 0x000fe20000000800 */
[----:B------:R-:W0:Y:S07]  /*0010*/  S2R R8, SR_TID.Y ;  /* 0x0000000000087919 */ /* 0x000e2e0000002200 */
[----:B------:R-:W1:Y:S01]  /*0020*/  S2UR UR7, SR_CTAID.Y ;  /* 0x00000000000779c3 */ /* 0x000e620000002600 */
[----:B------:R-:W2:Y:S01]  /*0030*/  LDCU UR4, c[0x0][0x360] ;  /* 0x00006c00ff0477ac */ /* 0x000ea20008000800 */
[----:B------:R-:W3:Y:S01]  /*0040*/  S2R R0, SR_TID.X ;  /* 0x0000000000007919 */ /* 0x000ee20000002100 */
[----:B------:R-:W1:Y:S01]  /*0050*/  LDCU UR5, c[0x0][0x364] ;  /* 0x00006c80ff0577ac */ /* 0x000e620008000800 */
[----:B------:R-:W4:Y:S04]  /*0060*/  S2R R2, SR_TID.Z ;  /* 0x0000000000027919 */ /* 0x000f280000002300 */
[----:B------:R-:W2:Y:S01]  /*0070*/  S2UR UR6, SR_CTAID.X ;  /* 0x00000000000679c3 */ /* 0x000ea20000002500 */
[----:B------:R-:W5:Y:S01]  /*0080*/  LDCU.64 UR16, c[0x0][0x398] ;  /* 0x00007300ff1077ac */ /* 0x000f620008000a00 */
[----:B------:R-:W4:Y:S06]  /*0090*/  LDCU UR9, c[0x0][0x3a8] ;  /* 0x00007500ff0977ac */ /* 0x000f2c0008000800 */
[----:B------:R-:W4:Y:S08]  /*00a0*/  S2UR UR8, SR_CTAID.Z ;  /* 0x00000000000879c3 */ /* 0x000f300000002700 */
[----:B------:R-:W4:Y:S01]  /*00b0*/  LDC R13, c[0x0][0x368] ;  /* 0x0000da00ff0d7b82 */ /* 0x000f220000000800 */
[----:B-1----:R-:W-:-:S06]  /*00c0*/  UIMAD UR7, UR7, UR5, URZ ;  /* 0x00000005070772a4 */ /* 0x002fcc000f8e02ff */
[----:B0-----:R-:W-:Y:S01]  /*00d0*/  IADD3 R15, PT, PT, R8, UR7, RZ ;  /* 0x00000007080f7c10 */ /* 0x001fe2000fffe0ff */
[----:B--2---:R-:W-:-:S03]  /*00e0*/  UIMAD UR6, UR6, UR4, URZ ;  /* 0x00000004060672a4 */ /* 0x004fc6000f8e02ff */
[----:B-----5:R-:W-:-:S03]  /*00f0*/  ISETP.GE.AND P0, PT, R15, UR17, PT ;  /* 0x000000110f007c0c */ /* 0x020fc6000bf06270 */
[----:B---3--:R-:W-:-:S04]  /*0100*/  IADD3 R14, PT, PT, R0, UR6, RZ ;  /* 0x00000006000e7c10 */ /* 0x008fc8000fffe0ff */
[----:B------:R-:W-:Y:S01]  /*0110*/  ISETP.GE.OR P0, PT, R14, UR16, P0 ;  /* 0x000000100e007c0c */ /* 0x000fe20008706670 */
[----:B----4-:R-:W-:-:S05]  /*0120*/  IMAD R13, R13, UR8, R2 ;  /* 0x000000080d0d7c24 */ /* 0x010fca000f8e0202 */
[----:B------:R-:W-:-:S13]  /*0130*/  ISETP.GE.OR P0, PT, R13, UR9, P0 ;  /* 0x000000090d007c0c */ /* 0x000fda0008706670 */
[----:B------:R-:W-:Y:S05]  /*0140*/  @P0 EXIT ;  /* 0x000000000000094d */ /* 0x000fea0003800000 */
[----:B------:R-:W0:Y:S01]  /*0150*/  LDCU.64 UR10, c[0x0][0x3a0] ;  /* 0x00007400ff0a77ac */ /* 0x000e220008000a00 */
[----:B------:R-:W-:Y:S01]  /*0160*/  HFMA2 R12, -RZ, RZ, 0, 0 ;  /* 0x00000000ff0c7431 */ /* 0x000fe200000001ff */
[----:B------:R-:W1:Y:S01]  /*0170*/  LDCU.64 UR14, c[0x0][0x358] ;  /* 0x00006b00ff0e77ac */ /* 0x000e620008000a00 */
[----:B0-----:R-:W-:-:S09]  /*0180*/  UISETP.GE.AND UP0, UPT, UR11, 0x1, UPT ;  /* 0x000000010b00788c */ /* 0x001fd2000bf06270 */
[----:B-1----:R-:W-:Y:S05]  /*0190*/  BRA.U !UP0, `(.L_x_56) ;  /* 0x0000001508c07547 */ /* 0x002fea000b800000 */
[----:B------:R-:W-:-:S09]  /*01a0*/  UISETP.GE.AND UP0, UPT, UR10, 0x1, UPT ;  /* 0x000000010a00788c */ /* 0x000fd2000bf06270 */
[----:B------:R-:W-:Y:S05]  /*01b0*/  BRA.U !UP0, `(.L_x_56) ;  /* 0x0000001508b87547 */ /* 0x000fea000b800000 */
[----:B------:R-:W-:Y:S01]  /*01c0*/  ULEA.HI UR4, UR10, UR10, URZ, 0x1 ;  /* 0x0000000a0a047291 */ /* 0x000fe2000f8f08ff */
[----:B------:R-:W-:Y:S01]  /*01d0*/  IMAD.U32 R7, RZ, RZ, UR16 ;  /* 0x00000010ff077e24 */ /* 0x000fe2000f8e00ff */
[----:B------:R-:W-:Y:S02]  /*01e0*/  UIADD3 UR5, UPT, UPT, UR10, -0x1, URZ ;  /* 0xffffffff0a057890 */ /* 0x000fe4000fffe0ff */
[----:B------:R-:W-:Y:S01]  /*01f0*/  IMAD R11, R13, UR10, RZ ;  /* 0x0000000a0d0b7c24 */ /* 0x000fe2000f8e02ff */
[----:B------:R-:W-:Y:S01]  /*0200*/  USHF.R.S32.HI UR4, URZ, 0x1, UR4 ;  /* 0x00000001ff047899 */ /* 0x000fe20008011404 */
[----:B------:R-:W-:Y:S01]  /*0210*/  MOV R12, RZ ;  /* 0x000000ff000c7202 */ /* 0x000fe20000000f00 */
[----:B------:R-:W-:Y:S02]  /*0220*/  ULOP3.LUT UR12, UR10, 0x7ffffff8, URZ, 0xc0, !UPT ;  /* 0x7ffffff80a0c7892 */ /* 0x000fe4000f8ec0ff */
[----:B------:R-:W-:Y:S02]  /*0230*/  UIMAD UR13, UR11, UR10, URZ ;  /* 0x0000000a0b0d72a4 */ /* 0x000fe4000f8e02ff */
[----:B------:R-:W-:Y:S01]  /*0240*/  MOV R3, UR4 ;  /* 0x0000000400037c02 */ /* 0x000fe20008000f00 */
[----:B------:R-:W-:Y:S01]  /*0250*/  UIMAD UR8, UR16, UR11, URZ ;  /* 0x0000000b100872a4 */ /* 0x000fe2000f8e02ff */
[----:B------:R-:W-:Y:S01]  /*0260*/  IADD3 R10, PT, PT, R14, -UR4, RZ ;  /* 0x800000040e0a7c10 */ /* 0x000fe2000fffe0ff */
[----:B------:R-:W-:Y:S01]  /*0270*/  UISETP.GE.U32.AND UP0, UPT, UR5, 0x7, UPT ;  /* 0x000000070500788c */ /* 0x000fe2000bf06070 */
[--C-:B------:R-:W-:Y:S01]  /*0280*/  IADD3 R8, PT, PT, R8, UR7, -R3.reuse ;  /* 0x0000000708087c10 */ /* 0x100fe2000fffe803 */
[----:B------:R-:W-:Y:S01]  /*0290*/  UMOV UR4, URZ ;  /* 0x000000ff00047c82 */ /* 0x000fe20008000000 */
[----:B------:R-:W-:-:S02]  /*02a0*/  IADD3 R0, PT, PT, R0, UR6, -R3 ;  /* 0x0000000600007c10 */ /* 0x000fc4000fffe803 */
[C---:B------:R-:W-:Y:S01]  /*02b0*/  IADD3 R3, PT, PT, R8.reuse, 0x2, RZ ;  /* 0x0000000208037810 */ /* 0x040fe20007ffe0ff */
[C---:B------:R-:W-:Y:S01]  /*02c0*/  IMAD R7, R8.reuse, UR16, R7 ;  /* 0x0000001008077c24 */ /* 0x040fe2000f8e0207 */
[C---:B------:R-:W-:Y:S01]  /*02d0*/  IADD3 R17, PT, PT, R8.reuse, 0x5, RZ ;  /* 0x0000000508117810 */ /* 0x040fe20007ffe0ff */
[C---:B------:R-:W-:Y:S01]  /*02e0*/  VIADD R5, R8.reuse, 0x4 ;  /* 0x0000000408057836 */ /* 0x040fe20000000000 */
[C---:B------:R-:W-:Y:S01]  /*02f0*/  IADD3 R19, PT, PT, R8.reuse, 0x6, RZ ;  /* 0x0000000608137810 */ /* 0x040fe20007ffe0ff */
[--C-:B------:R-:W-:Y:S01]  /*0300*/  IMAD R6, R3, UR16, R0.reuse ;  /* 0x0000001003067c24 */ /* 0x100fe2000f8e0200 */
[----:B------:R-:W-:Y:S01]  /*0310*/  IADD3 R21, PT, PT, R8, 0x7, RZ ;  /* 0x0000000708157810 */ /* 0x000fe20007ffe0ff */
[----:B------:R-:W-:Y:S01]  /*0320*/  IMAD.IADD R7, R0, 0x1, R7 ;  /* 0x0000000100077824 */ /* 0x000fe200078e0207 */
[C---:B------:R-:W-:Y:S01]  /*0330*/  IADD3 R9, PT, PT, R8.reuse, 0x3, RZ ;  /* 0x0000000308097810 */ /* 0x040fe20007ffe0ff */
[--C-:B------:R-:W-:Y:S02]  /*0340*/  IMAD R8, R8, UR16, R0.reuse ;  /* 0x0000001008087c24 */ /* 0x100fe4000f8e0200 */
[----:B------:R-:W-:-:S02]  /*0350*/  IMAD R5, R5, UR16, R0 ;  /* 0x0000001005057c24 */ /* 0x000fc4000f8e0200 */
[--C-:B------:R-:W-:Y:S02]  /*0360*/  IMAD R4, R17, UR16, R0.reuse ;  /* 0x0000001011047c24 */ /* 0x100fe4000f8e0200 */
[--C-:B------:R-:W-:Y:S02]  /*0370*/  IMAD R3, R19, UR16, R0.reuse ;  /* 0x0000001013037c24 */ /* 0x100fe4000f8e0200 */
[--C-:B------:R-:W-:Y:S02]  /*0380*/  IMAD R2, R21, UR16, R0.reuse ;  /* 0x0000001015027c24 */ /* 0x100fe4000f8e0200 */
[----:B------:R-:W-:-:S07]  /*0390*/  IMAD R0, R9, UR16, R0 ;  /* 0x0000001009007c24 */ /* 0x000fce000f8e0200 */
.L_x_64:
[----:B------:R-:W-:-:S05]  /*03a0*/  UMOV UR5, URZ ;  /* 0x000000ff00057c82 */ /* 0x000fca0008000000 */
.L_x_63:
[----:B------:R-:W0:Y:S01]  /*03b0*/  LDCU UR9, c[0x0][0x398] ;  /* 0x00007300ff0977ac */ /* 0x000e220008000800 */
[----:B------:R-:W-:Y:S01]  /*03c0*/  IADD3 R16, PT, PT, R10, UR5, RZ ;  /* 0x000000050a107c10 */ /* 0x000fe2000fffe0ff */
[----:B------:R-:W-:-:S03]  /*03d0*/  HFMA2 R28, -RZ, RZ, 0, 0 ;  /* 0x00000000ff1c7431 */ /* 0x000fc600000001ff */
[----:B0-----:R-:W-:-:S04]  /*03e0*/  ISETP.GE.AND P0, PT, R16, UR9, PT ;  /* 0x0000000910007c0c */ /* 0x001fc8000bf06270 */
[----:B------:R-:W-:Y:S01]  /*03f0*/  ISETP.GT.AND P0, PT, R16, -0x1, !P0 ;  /* 0xffffffff1000780c */ /* 0x000fe20004704270 */
[----:B------:R-:W-:-:S12]  /*0400*/  BRA.U !UP0, `(.L_x_57) ;  /* 0x0000000908987547 */ /* 0x000fd8000b800000 */
[----:B------:R-:W0:Y:S01]  /*0410*/  LDC.64 R16, c[0x0][0x3a0] ;  /* 0x0000e800ff107b82 */ /* 0x000e220000000a00 */
[C---:B------:R-:W-:Y:S01]  /*0420*/  IADD3 R19, PT, PT, R11.reuse, 0x6, RZ ;  /* 0x000000060b137810 */ /* 0x040fe20007ffe0ff */
[C---:B------:R-:W-:Y:S01]  /*0430*/  VIADD R23, R11.reuse, 0x5 ;  /* 0x000000050b177836 */ /* 0x040fe20000000000 */
[C---:B------:R-:W-:Y:S01]  /*0440*/  IADD3 R21, PT, PT, R11.reuse, 0x7, RZ ;  /* 0x000000070b157810 */ /* 0x040fe20007ffe0ff */
[----:B------:R-:W-:Y:S01]  /*0450*/  VIADD R30, R6, UR5 ;  /* 0x00000005061e7c36 */ /* 0x000fe20008000000 */
[C---:B------:R-:W-:Y:S01]  /*0460*/  IADD3 R25, PT, PT, R11.reuse, 0x4, RZ ;  /* 0x000000040b197810 */ /* 0x040fe20007ffe0ff */
[----:B------:R-:W-:Y:S01]  /*0470*/  UIADD3 UR9, UPT, UPT, -UR12, URZ, URZ ;  /* 0x000000ff0c097290 */ /* 0x000fe2000fffe1ff */
[C---:B------:R-:W-:Y:S01]  /*0480*/  IADD3 R27, PT, PT, R11.reuse, 0x3, RZ ;  /* 0x000000030b1b7810 */ /* 0x040fe20007ffe0ff */
[----:B------:R-:W1:Y:S01]  /*0490*/  LDC R32, c[0x0][0x3a0] ;  /* 0x0000e800ff207b82 */ /* 0x000e620000000800 */
[----:B------:R-:W-:Y:S01]  /*04a0*/  IADD3 R29, PT, PT, R11, 0x2, RZ ;  /* 0x000000020b1d7810 */ /* 0x000fe20007ffe0ff */
[----:B------:R-:W2:Y:S01]  /*04b0*/  LDCU UR10, c[0x0][0x39c] ;  /* 0x00007380ff0a77ac */ /* 0x000ea20008000800 */
[----:B------:R-:W-:-:S02]  /*04c0*/  IADD3 R26, PT, PT, R0, UR5, RZ ;  /* 0x00000005001a7c10 */ /* 0x000fc4000fffe0ff */
[----:B------:R-:W-:Y:S02]  /*04d0*/  IADD3 R24, PT, PT, R7, UR5, RZ ;  /* 0x0000000507187c10 */ /* 0x000fe4000fffe0ff */
[----:B------:R-:W-:Y:S01]  /*04e0*/  IADD3 R28, PT, PT, R5, UR5, RZ ;  /* 0x00000005051c7c10 */ /* 0x000fe2000fffe0ff */
[-C--:B0-----:R-:W-:Y:S01]  /*04f0*/  IMAD R36, R19, R16.reuse, UR5 ;  /* 0x0000000513247e24 */ /* 0x081fe2000f8e0210 */
[----:B------:R-:W-:Y:S01]  /*0500*/  IADD3 R19, PT, PT, R4, UR5, RZ ;  /* 0x0000000504137c10 */ /* 0x000fe2000fffe0ff */
[-C--:B------:R-:W-:Y:S01]  /*0510*/  IMAD R34, R21, R16.reuse, UR5 ;  /* 0x0000000515227e24 */ /* 0x080fe2000f8e0210 */
[----:B------:R-:W-:Y:S01]  /*0520*/  IADD3 R21, PT, PT, R3, UR5, RZ ;  /* 0x0000000503157c10 */ /* 0x000fe2000fffe0ff */
[-C--:B------:R-:W-:Y:S02]  /*0530*/  IMAD R22, R23, R16.reuse, UR5 ;  /* 0x0000000517167e24 */ /* 0x080fe4000f8e0210 */
[-C--:B------:R-:W-:Y:S02]  /*0540*/  IMAD R20, R25, R16.reuse, UR5 ;  /* 0x0000000519147e24 */ /* 0x080fe4000f8e0210 */
[----:B------:R-:W-:-:S02]  /*0550*/  IMAD R18, R27, R16, UR5 ;  /* 0x000000051b127e24 */ /* 0x000fc4000f8e0210 */
[----:B------:R-:W-:Y:S02]  /*0560*/  IMAD R16, R29, R16, UR5 ;  /* 0x000000051d107e24 */ /* 0x000fe4000f8e0210 */
[-C--:B------:R-:W-:Y:S02]  /*0570*/  IMAD R29, R26, R17.reuse, UR4 ;  /* 0x000000041a1d7e24 */ /* 0x080fe4000f8e0211 */
[-C--:B------:R-:W-:Y:S02]  /*0580*/  IMAD R26, R19, R17.reuse, UR4 ;  /* 0x00000004131a7e24 */ /* 0x080fe4000f8e0211 */
[----:B-1----:R-:W-:Y:S02]  /*0590*/  IMAD R19, R32, R32, RZ ;  /* 0x0000002020137224 */ /* 0x002fe400078e02ff */
[-C--:B------:R-:W-:Y:S02]  /*05a0*/  IMAD R31, R24, R17.reuse, UR4 ;  /* 0x00000004181f7e24 */ /* 0x080fe4000f8e0211 */
[----:B------:R-:W-:-:S02]  /*05b0*/  IMAD R24, R21, R17, UR4 ;  /* 0x0000000415187e24 */ /* 0x000fc4000f8e0211 */
[----:B------:R-:W-:Y:S02]  /*05c0*/  IMAD R32, R11, R32, R32 ;  /* 0x000000200b207224 */ /* 0x000fe400078e0220 */
[----:B------:R-:W-:Y:S02]  /*05d0*/  IMAD R21, R13, R19, RZ ;  /* 0x000000130d157224 */ /* 0x000fe400078e02ff */
[-C--:B------:R-:W-:Y:S01]  /*05e0*/  IMAD R25, R34, R17.reuse, UR4 ;  /* 0x0000000422197e24 */ /* 0x080fe2000f8e0211 */
[----:B------:R-:W-:Y:S01]  /*05f0*/  IADD3 R32, PT, PT, R32, UR5, RZ ;  /* 0x0000000520207c10 */ /* 0x000fe2000fffe0ff */
[-C--:B------:R-:W-:Y:S01]  /*0600*/  IMAD R19, R20, R17.reuse, UR4 ;  /* 0x0000000414137e24 */ /* 0x080fe2000f8e0211 */
[----:B------:R-:W-:Y:S01]  /*0610*/  IADD3 R20, PT, PT, R21, UR5, RZ ;  /* 0x0000000515147c10 */ /* 0x000fe2000fffe0ff */
[----:B------:R-:W-:Y:S01]  /*0620*/  VIADD R27, R2, UR5 ;  /* 0x00000005021b7c36 */ /* 0x000fe20008000000 */
        /* <DEDUP_REMOVED lines=10> */
[----:B------:R-:W-:Y:S01]  /*06d0*/  IMAD R34, R34, R17, UR4 ;  /* 0x0000000422227e24 */ /* 0x000fe2000f8e0211 */
[----:B--2---:R-:W-:-:S07]  /*06e0*/  MOV R17, R9 ;  /* 0x0000000900117202 */ /* 0x004fce0000000f00 */
.L_x_58:
[----:B------:R-:W-:-:S05]  /*06f0*/  VIADD R20, R17, 0xfffffffd ;  /* 0xfffffffd11147836 */ /* 0x000fca0000000000 */
[----:B------:R-:W-:-:S04]  /*0700*/  ISETP.GE.AND P1, PT, R20, UR10, PT ;  /* 0x0000000a14007c0c */ /* 0x000fc8000bf26270 */
[----:B------:R-:W-:-:S04]  /*0710*/  ISETP.GT.AND P1, PT, R20, -0x1, !P1 ;  /* 0xffffffff1400780c */ /* 0x000fc80004f24270 */
[----:B------:R-:W-:-:S13]  /*0720*/  PLOP3.LUT P1, PT, P0, P1, PT, 0x80, 0x8 ;  /* 0x000000000008781c */ /* 0x000fda0000723070 */
[----:B------:R-:W0:Y:S02]  /*0730*/  @P1 LDC.64 R20, c[0x0][0x390] ;  /* 0x0000e400ff141b82 */ /* 0x000e240000000a00 */
[----:B0-----:R-:W-:-:S05]  /*0740*/  @P1 IMAD.WIDE R20, R33, 0x4, R20 ;  /* 0x0000000421141825 */ /* 0x001fca00078e0214 */
[----:B------:R0:W2:Y:S02]  /*0750*/  @P1 LDG.E R35, desc[UR14][R20.64] ;  /* 0x0000000e14231981 */ /* 0x0000a4000c1e1900 */
[----:B0-----:R-:W0:Y:S02]  /*0760*/  @P1 LDC.64 R20, c[0x0][0x380] ;  /* 0x0000e000ff141b82 */ /* 0x001e240000000a00 */
[----:B0-----:R-:W-:-:S06]  /*0770*/  @P1 IMAD.WIDE R36, R34, 0x4, R20 ;  /* 0x0000000422241825 */ /* 0x001fcc00078e0214 */
[----:B------:R-:W2:Y:S02]  /*0780*/  @P1 LDG.E R36, desc[UR14][R36.64] ;  /* 0x0000000e24241981 */ /* 0x000ea4000c1e1900 */
[----:B--2---:R-:W-:Y:S01]  /*0790*/  @P1 FFMA R12, R35, R36, R12 ;  /* 0x00000024230c1223 */ /* 0x004fe2000000000c */
        /* <DEDUP_REMOVED lines=18> */
[----:B------:R0:W2:Y:S02]  /*08c0*/  @P1 LDG.E R35, desc[UR14][R36.64] ;  /* 0x0000000e24231981 */ /* 0x0000a4000c1e1900 */
[----:B0-----:R-:W-:-:S05]  /*08d0*/  @P1 IMAD.WIDE R36, R30, 0x4, R20 ;  /* 0x000000041e241825 */ /* 0x001fca00078e0214 */
[----:B------:R-:W2:Y:S01]  /*08e0*/  @P1 LDG.E R20, desc[UR14][R36.64] ;  /* 0x0000000e24141981 */ /* 0x000ea2000c1e1900 */
[----:B------:R-:W-:-:S04]  /*08f0*/  ISETP.GE.AND P2, PT, R17, UR10, PT ;  /* 0x0000000a11007c0c */ /* 0x000fc8000bf46270 */
[----:B------:R-:W-:-:S04]  /*0900*/  ISETP.GT.AND P2, PT, R17, -0x1, !P2 ;  /* 0xffffffff1100780c */ /* 0x000fc80005744270 */
[----:B------:R-:W-:Y:S01]  /*0910*/  PLOP3.LUT P2, PT, P0, P2, PT, 0x80, 0x8 ;  /* 0x000000000008781c */ /* 0x000fe20000745070 */
[----:B--2---:R-:W-:-:S12]  /*0920*/  @P1 FFMA R12, R35, R20, R12 ;  /* 0x00000014230c1223 */ /* 0x004fd8000000000c */
[----:B------:R-:W0:Y:S02]  /*0930*/  @P2 LDC.64 R20, c[0x0][0x390] ;  /* 0x0000e400ff142b82 */ /* 0x000e240000000a00 */
[----:B0-----:R-:W-:-:S05]  /*0940*/  @P2 IMAD.WIDE R20, R18, 0x4, R20 ;  /* 0x0000000412142825 */ /* 0x001fca00078e0214 */
[----:B------:R0:W2:Y:S02]  /*0950*/  @P2 LDG.E R35, desc[UR14][R20.64] ;  /* 0x0000000e14232981 */ /* 0x0000a4000c1e1900 */
[----:B0-----:R-:W0:Y:S02]  /*0960*/  @P2 LDC.64 R20, c[0x0][0x380] ;  /* 0x0000e000ff142b82 */ /* 0x001e240000000a00 */
[----:B0-----:R-:W-:-:S06]  /*0970*/  @P2 IMAD.WIDE R36, R29, 0x4, R20 ;  /* 0x000000041d242825 */ /* 0x001fcc00078e0214 */
[----:B------:R-:W2:Y:S02]  /*0980*/  @P2 LDG.E R36, desc[UR14][R36.64] ;  /* 0x0000000e24242981 */ /* 0x000ea4000c1e1900 */
[----:B--2---:R-:W-:Y:S01]  /*0990*/  @P2 FFMA R12, R35, R36, R12 ;  /* 0x00000024230c2223 */ /* 0x004fe2000000000c */
[----:B------:R-:W-:-:S04]  /*09a0*/  IADD3 R35, PT, PT, R17, 0x1, RZ ;  /* 0x0000000111237810 */ /* 0x000fc80007ffe0ff */
        /* <DEDUP_REMOVED lines=19> */
[----:B------:R-:W2:Y:S02]  /*0ae0*/  @P1 LDG.E R20, desc[UR14][R36.64] ;  /* 0x0000000e24141981 */ /* 0x000ea4000c1e1900 */
[----:B--2---:R-:W-:Y:S01]  /*0af0*/  @P1 FFMA R12, R35, R20, R12 ;  /* 0x00000014230c1223 */ /* 0x004fe2000000000c */
        /* <DEDUP_REMOVED lines=18> */
[----:B------:R1:W2:Y:S01]  /*0c20*/  @P1 LDG.E R35, desc[UR14][R36.64] ;  /* 0x0000000e24231981 */ /* 0x0002a2000c1e1900 */
[----:B0-----:R-:W-:-:S06]  /*0c30*/  @P1 IMAD.WIDE R20, R27, 0x4, R20 ;  /* 0x000000041b141825 */ /* 0x001fcc00078e0214 */
[----:B------:R0:W2:Y:S01]  /*0c40*/  @P1 LDG.E R20, desc[UR14][R20.64] ;  /* 0x0000000e14141981 */ /* 0x0000a2000c1e1900 */
[----:B------:R-:W-:Y:S01]  /*0c50*/  UIADD3 UR9, UPT, UPT, UR9, 0x8, URZ ;  /* 0x0000000809097890 */ /* 0x000fe2000fffe0ff */
[----:B-1----:R-:W-:Y:S01]  /*0c60*/  MOV R36, UR8 ;  /* 0x0000000800247c02 */ /* 0x002fe20008000f00 */
[----:B------:R-:W-:Y:S02]  /*0c70*/  VIADD R17, R17, 0x8 ;  /* 0x0000000811117836 */ /* 0x000fe40000000000 */
[----:B------:R-:W-:Y:S01]  /*0c80*/  UISETP.NE.AND UP1, UPT, UR9, URZ, UPT ;  /* 0x000000ff0900728c */ /* 0x000fe2000bf25270 */
[----:B------:R-:W-:Y:S02]  /*0c90*/  LEA R31, R36, R31, 0x3 ;  /* 0x0000001f241f7211 */ /* 0x000fe400078e18ff */
[----:B0-----:R-:W-:-:S04]  /*0ca0*/  MOV R21, UR8 ;  /* 0x0000000800157c02 */ /* 0x001fc80008000f00 */
[----:B------:R-:W-:Y:S02]  /*0cb0*/  LEA R30, R21, R30, 0x3 ;  /* 0x0000001e151e7211 */ /* 0x000fe400078e18ff */
[----:B------:R-:W-:-:S04]  /*0cc0*/  MOV R21, UR13 ;  /* 0x0000000d00157c02 */ /* 0x000fc80008000f00 */
[----:B------:R-:W-:Y:S02]  /*0cd0*/  LEA R18, R21, R18, 0x3 ;  /* 0x0000001215127211 */ /* 0x000fe400078e18ff */
[----:B------:R-:W-:-:S05]  /*0ce0*/  MOV R21, UR8 ;  /* 0x0000000800157c02 */ /* 0x000fca0008000f00 */
[----:B------:R-:W-:Y:S01]  /*0cf0*/  IMAD R28, R21, 0x8, R28 ;  /* 0x00000008151c7824 */ /* 0x000fe200078e021c */
[----:B------:R-:W-:-:S04]  /*0d00*/  MOV R21, UR13 ;  /* 0x0000000d00157c02 */ /* 0x000fc80008000f00 */
[----:B------:R-:W-:Y:S02]  /*0d10*/  LEA R22, R21, R22, 0x3 ;  /* 0x0000001615167211 */ /* 0x000fe400078e18ff */
[----:B------:R-:W-:-:S04]  /*0d20*/  MOV R21, UR8 ;  /* 0x0000000800157c02 */ /* 0x000fc80008000f00 */
[C---:B------:R-:W-:Y:S02]  /*0d30*/  LEA R26, R21.reuse, R26, 0x3 ;  /* 0x0000001a151a7211 */ /* 0x040fe400078e18ff */
[----:B------:R-:W-:Y:S01]  /*0d40*/  LEA R24, R21, R24, 0x3 ;  /* 0x0000001815187211 */ /* 0x000fe200078e18ff */
[----:B--2---:R-:W-:Y:S01]  /*0d50*/  @P1 FFMA R12, R35, R20, R12 ;  /* 0x00000014230c1223 */ /* 0x004fe2000000000c */
[----:B------:R-:W-:Y:S01]  /*0d60*/  MOV R35, UR13 ;  /* 0x0000000d00237c02 */ /* 0x000fe20008000f00 */
[----:B------:R-:W-:-:S03]  /*0d70*/  IMAD.U32 R20, RZ, RZ, UR8 ;  /* 0x00000008ff147e24 */ /* 0x000fc6000f8e00ff */
[----:B------:R-:W-:Y:S02]  /*0d80*/  LEA R33, R35, R33, 0x3 ;  /* 0x0000002123217211 */ /* 0x000fe400078e18ff */
[----:B------:R-:W-:Y:S02]  /*0d90*/  MOV R35, UR8 ;  /* 0x0000000800237c02 */ /* 0x000fe40008000f00 */
[----:B------:R-:W-:Y:S02]  /*0da0*/  LEA R29, R20, R29, 0x3 ;  /* 0x0000001d141d7211 */ /* 0x000fe400078e18ff */
[----:B------:R-:W-:Y:S01]  /*0db0*/  MOV R20, UR13 ;  /* 0x0000000d00147c02 */ /* 0x000fe20008000f00 */
[----:B------:R-:W-:Y:S01]  /*0dc0*/  IMAD R34, R35, 0x8, R34 ;  /* 0x0000000823227824 */ /* 0x000fe200078e0222 */
[----:B------:R-:W-:Y:S02]  /*0dd0*/  MOV R35, UR13 ;  /* 0x0000000d00237c02 */ /* 0x000fe40008000f00 */
[C---:B------:R-:W-:Y:S01]  /*0de0*/  LEA R19, R20.reuse, R19, 0x3 ;  /* 0x0000001314137211 */ /* 0x040fe200078e18ff */
[C---:B------:R-:W-:Y:S01]  /*0df0*/  IMAD R23, R20.reuse, 0x8, R23 ;  /* 0x0000000814177824 */ /* 0x040fe200078e0217 */
[----:B------:R-:W-:Y:S01]  /*0e00*/  LEA R25, R20, R25, 0x3 ;  /* 0x0000001914197211 */ /* 0x000fe200078e18ff */
[----:B------:R-:W-:Y:S01]  /*0e10*/  IMAD R16, R35, 0x8, R16 ;  /* 0x0000000823107824 */ /* 0x000fe200078e0210 */
[----:B------:R-:W-:-:S02]  /*0e20*/  MOV R20, UR8 ;  /* 0x0000000800147c02 */ /* 0x000fc40008000f00 */
[----:B------:R-:W-:Y:S02]  /*0e30*/  LEA R32, R35, R32, 0x3 ;  /* 0x0000002023207211 */ /* 0x000fe400078e18ff */
[----:B------:R-:W-:Y:S01]  /*0e40*/  LEA R27, R20, R27, 0x3 ;  /* 0x0000001b141b7211 */ /* 0x000fe200078e18ff */
[----:B------:R-:W-:Y:S06]  /*0e50*/  BRA.U UP1, `(.L_x_58) ;  /* 0xfffffff901247547 */ /* 0x000fec000b83ffff */
[----:B------:R-:W-:-:S07]  /*0e60*/  MOV R28, UR12 ;  /* 0x0000000c001c7c02 */ /* 0x000fce0008000f00 */
.L_x_57:
[----:B------:R-:W0:Y:S02]  /*0e70*/  LDCU UR9, c[0x0][0x3a0] ;  /* 0x00007400ff0977ac */ /* 0x000e240008000800 */
[----:B0-----:R-:W-:-:S04]  /*0e80*/  ULOP3.LUT UR10, UR9, 0x7, URZ, 0xc0, !UPT ;  /* 0x00000007090a7892 */ /* 0x001fc8000f8ec0ff */
[----:B------:R-:W-:-:S09]  /*0e90*/  UISETP.NE.AND UP1, UPT, UR10, URZ, UPT ;  /* 0x000000ff0a00728c */ /* 0x000fd2000bf25270 */
[----:B------:R-:W-:Y:S05]  /*0ea0*/  BRA.U !UP1, `(.L_x_59) ;  /* 0x00000009095c7547 */ /* 0x000fea000b800000 */
[----:B------:R-:W0:Y:S01]  /*0eb0*/  LDC R24, c[0x0][0x3a0] ;  /* 0x0000e800ff187b82 */ /* 0x000e220000000800 */
[----:B------:R-:W-:Y:S01]  /*0ec0*/  ULEA.HI UR11, UR9, UR9, URZ, 0x1 ;  /* 0x00000009090b7291 */ /* 0x000fe2000f8f08ff */
[----:B------:R-:W-:Y:S01]  /*0ed0*/  IADD3 R26, PT, PT, R10, UR5, RZ ;  /* 0x000000050a1a7c10 */ /* 0x000fe2000fffe0ff */
[----:B------:R-:W-:Y:S02]  /*0ee0*/  UIADD3 UR9, UPT, UPT, UR10, -0x1, URZ ;  /* 0xffffffff0a097890 */ /* 0x000fe4000fffe0ff */
[----:B------:R-:W-:Y:S02]  /*0ef0*/  USHF.R.S32.HI UR11, URZ, 0x1, UR11 ;  /* 0x00000001ff0b7899 */ /* 0x000fe4000801140b */
[----:B------:R-:W-:-:S04]  /*0f00*/  UISETP.GE.U32.AND UP1, UPT, UR9, 0x3, UPT ;  /* 0x000000030900788c */ /* 0x000fc8000bf26070 */
[----:B------:R-:W-:Y:S02]  /*0f10*/  IADD3 R27, PT, PT, R15, -UR11, RZ ;  /* 0x8000000b0f1b7c10 */ /* 0x000fe4000fffe0ff */
[----:B0-----:R-:W-:-:S03]  /*0f20*/  LOP3.LUT P4, R25, R24, 0x3, RZ, 0xc0, !PT ;  /* 0x0000000318197812 */ /* 0x001fc6000788c0ff */
[----:B------:R-:W-:Y:S10]  /*0f30*/  BRA.U !UP1, `(.L_x_60) ;  /* 0x00000005092c7547 */ /* 0x000ff4000b800000 */
[----:B------:R-:W0:Y:S01]  /*0f40*/  LDCU UR9, c[0x0][0x39c] ;  /* 0x00007380ff0977ac */ /* 0x000e220008000800 */
[----:B------:R-:W-:-:S04]  /*0f50*/  IADD3 R35, PT, PT, R27, R28, RZ ;  /* 0x0000001c1b237210 */ /* 0x000fc80007ffe0ff */
[C---:B------:R-:W-:Y:S01]  /*0f60*/  IADD3 R29, PT, PT, R35.reuse, 0x2, RZ ;  /* 0x00000002231d7810 */ /* 0x040fe20007ffe0ff */
[C---:B------:R-:W-:Y:S01]  /*0f70*/  VIADD R32, R35.reuse, 0x1 ;  /* 0x0000000123207836 */ /* 0x040fe20000000000 */
[----:B0-----:R-:W-:-:S04]  /*0f80*/  ISETP.GE.AND P1, PT, R35, UR9, PT ;  /* 0x0000000923007c0c */ /* 0x001fc8000bf26270 */
[C---:B------:R-:W-:Y:S02]  /*0f90*/  ISETP.GE.AND P2, PT, R32.reuse, UR9, PT ;  /* 0x0000000920007c0c */ /* 0x040fe4000bf46270 */
[----:B------:R-:W-:Y:S02]  /*0fa0*/  ISETP.GT.AND P1, PT, R35, -0x1, !P1 ;  /* 0xffffffff2300780c */ /* 0x000fe40004f24270 */
[----:B------:R-:W-:Y:S02]  /*0fb0*/  ISETP.GT.AND P2, PT, R32, -0x1, !P2 ;  /* 0xffffffff2000780c */ /* 0x000fe40005744270 */
[----:B------:R-:W-:Y:S02]  /*0fc0*/  PLOP3.LUT P1, PT, P0, P1, PT, 0x80, 0x8 ;  /* 0x000000000008781c */ /* 0x000fe40000723070 */
[----:B------:R-:W-:Y:S02]  /*0fd0*/  PLOP3.LUT P2, PT, P0, P2, PT, 0x80, 0x8 ;  /* 0x000000000008781c */ /* 0x000fe40000745070 */
[----:B------:R-:W-:-:S04]  /*0fe0*/  ISETP.GE.AND P3, PT, R29, UR9, PT ;  /* 0x000000091d007c0c */ /* 0x000fc8000bf66270 */
[----:B------:R-:W-:-:S04]  /*0ff0*/  ISETP.GT.AND P3, PT, R29, -0x1, !P3 ;  /* 0xffffffff1d00780c */ /* 0x000fc80005f64270 */
[----:B------:R-:W-:Y:S01]  /*1000*/  PLOP3.LUT P3, PT, P0, P3, PT, 0x80, 0x8 ;  /* 0x000000000008781c */ /* 0x000fe20000767070 */
[----:B------:R-:W0:Y:S01]  /*1010*/  @P1 LDC.64 R16, c[0x0][0x3a0] ;  /* 0x0000e800ff101b82 */ /* 0x000e220000000a00 */
[CC--:B------:R-:W-:Y:S02]  /*1020*/  @P1 IADD3 R23, PT, PT, R11.reuse, R28.reuse, RZ ;  /* 0x0000001c0b171210 */ /* 0x0c0fe40007ffe0ff */
[----:B------:R-:W-:-:S05]  /*1030*/  @P2 IADD3 R37, PT, PT, R11, R28, RZ ;  /* 0x0000001c0b252210 */ /* 0x000fca0007ffe0ff */
[----:B------:R-:W1:Y:S08]  /*1040*/  @P1 LDC R34, c[0x0][0x398] ;  /* 0x0000e600ff221b82 */ /* 0x000e700000000800 */
[----:B------:R-:W2:Y:S08]  /*1050*/  @P1 LDC.64 R20, c[0x0][0x390] ;  /* 0x0000e400ff141b82 */ /* 0x000eb00000000a00 */
[----:B------:R-:W3:Y:S01]  /*1060*/  @P2 LDC.64 R18, c[0x0][0x3a0] ;  /* 0x0000e800ff122b82 */ /* 0x000ee20000000a00 */
[----:B0-----:R-:W-:-:S04]  /*1070*/  @P1 IMAD R16, R23, R16, UR5 ;  /* 0x0000000517101e24 */ /* 0x001fc8000f8e0210 */
[----:B------:R-:W-:-:S03]  /*1080*/  @P1 IMAD R31, R16, R17, UR4 ;  /* 0x00000004101f1e24 */ /* 0x000fc6000f8e0211 */
[----:B------:R-:W0:Y:S01]  /*1090*/  @P2 LDC R33, c[0x0][0x398] ;  /* 0x0000e600ff212b82 */ /* 0x000e220000000800 */
[----:B-1----:R-:W-:-:S07]  /*10a0*/  @P1 IMAD R34, R35, R34, R26 ;  /* 0x0000002223221224 */ /* 0x002fce00078e021a */
[----:B------:R-:W1:Y:S01]  /*10b0*/  @P1 LDC.64 R22, c[0x0][0x380] ;  /* 0x0000e000ff161b82 */ /* 0x000e620000000a00 */
[----:B--2---:R-:W-:-:S04]  /*10c0*/  @P1 IMAD.WIDE R30, R31, 0x4, R20 ;  /* 0x000000041f1e1825 */ /* 0x004fc800078e0214 */
[----:B------:R-:W-:Y:S02]  /*10d0*/  @P1 IMAD R21, R34, R17, UR4 ;  /* 0x0000000422151e24 */ /* 0x000fe4000f8e0211 */
[----:B---3--:R-:W-:Y:S01]  /*10e0*/  @P2 IMAD R18, R37, R18, R18 ;  /* 0x0000001225122224 */ /* 0x008fe200078e0212 */
[----:B------:R-:W2:Y:S01]  /*10f0*/  @P2 LDC.64 R16, c[0x0][0x390] ;  /* 0x0000e400ff102b82 */ /* 0x000ea20000000a00 */
[----:B------:R-:W-:-:S03]  /*1100*/  VIADD R35, R35, 0x3 ;  /* 0x0000000323237836 */ /* 0x000fc60000000000 */
[----:B------:R-:W-:Y:S01]  /*1110*/  @P2 IADD3 R18, PT, PT, R18, UR5, RZ ;  /* 0x0000000512122c10 */ /* 0x000fe2000fffe0ff */
[----:B0-----:R-:W-:Y:S02]  /*1120*/  @P2 IMAD R32, R32, R33, R26 ;  /* 0x0000002120202224 */ /* 0x001fe400078e021a */
[----:B------:R0:W3:Y:S01]  /*1130*/  @P1 LDG.E R33, desc[UR14][R30.64] ;  /* 0x0000000e1e211981 */ /* 0x0000e2000c1e1900 */
[C---:B------:R-:W-:Y:S01]  /*1140*/  ISETP.GE.AND P5, PT, R35.reuse, UR9, PT ;  /* 0x0000000923007c0c */ /* 0x040fe2000bfa6270 */
[----:B------:R-:W-:Y:S02]  /*1150*/  @P2 IMAD R37, R32, R19, UR4 ;  /* 0x0000000420252e24 */ /* 0x000fe4000f8e0213 */
[----:B------:R-:W4:Y:S01]  /*1160*/  @P3 LDC R32, c[0x0][0x398] ;  /* 0x0000e600ff203b82 */ /* 0x000f220000000800 */
[----:B------:R-:W-:Y:S01]  /*1170*/  ISETP.GT.AND P5, PT, R35, -0x1, !P5 ;  /* 0xffffffff2300780c */ /* 0x000fe20006fa4270 */
[----:B-1----:R-:W-:-:S03]  /*1180*/  @P1 IMAD.WIDE R22, R21, 0x4, R22 ;  /* 0x0000000415161825 */ /* 0x002fc600078e0216 */
[----:B------:R-:W-:Y:S01]  /*1190*/  PLOP3.LUT P5, PT, P0, P5, PT, 0x80, 0x8 ;  /* 0x000000000008781c */ /* 0x000fe200007ab070 */
[----:B0-----:R-:W-:Y:S02]  /*11a0*/  @P2 IMAD R31, R18, R19, UR4 ;  /* 0x00000004121f2e24 */ /* 0x001fe4000f8e0213 */
[----:B------:R-:W0:Y:S01]  /*11b0*/  @P3 LDC.64 R20, c[0x0][0x3a0] ;  /* 0x0000e800ff143b82 */ /* 0x000e220000000a00 */
[----:B------:R1:W3:Y:S07]  /*11c0*/  @P1 LDG.E R22, desc[UR14][R22.64] ;  /* 0x0000000e16161981 */ /* 0x0002ee000c1e1900 */
[----:B------:R-:W5:Y:S01]  /*11d0*/  @P2 LDC.64 R18, c[0x0][0x380] ;  /* 0x0000e000ff122b82 */ /* 0x000f620000000a00 */
[----:B--2---:R-:W-:Y:S01]  /*11e0*/  @P2 IMAD.WIDE R30, R31, 0x4, R16 ;  /* 0x000000041f1e2825 */ /* 0x004fe200078e0210 */
[----:B------:R-:W-:-:S03]  /*11f0*/  @P3 IADD3 R17, PT, PT, R28, 0x2, R11 ;  /* 0x000000021c113810 */ /* 0x000fc60007ffe00b */
[----:B----4-:R-:W-:Y:S01]  /*1200*/  @P3 IMAD R32, R29, R32, R26 ;  /* 0x000000201d203224 */ /* 0x010fe200078e021a */
[----:B-1----:R-:W-:Y:S02]  /*1210*/  @P5 IADD3 R23, PT, PT, R28, 0x3, R11 ;  /* 0x000000031c175810 */ /* 0x002fe40007ffe00b */
[----:B------:R-:W1:Y:S01]  /*1220*/  @P5 LDC R29, c[0x0][0x398] ;  /* 0x0000e600ff1d5b82 */ /* 0x000e620000000800 */
[----:B------:R-:W2:Y:S01]  /*1230*/  @P2 LDG.E R31, desc[UR14][R30.64] ;  /* 0x0000000e1e1f2981 */ /* 0x000ea2000c1e1900 */
[----:B0-----:R-:W-:-:S06]  /*1240*/  @P3 IMAD R20, R17, R20, UR5 ;  /* 0x0000000511143e24 */ /* 0x001fcc000f8e0214 */
[----:B------:R-:W0:Y:S01]  /*1250*/  @P5 LDC.64 R16, c[0x0][0x3a0] ;  /* 0x0000e800ff105b82 */ /* 0x000e220000000a00 */
[----:B-----5:R-:W-:-:S07]  /*1260*/  @P2 IMAD.WIDE R18, R37, 0x4, R18 ;  /* 0x0000000425122825 */ /* 0x020fce00078e0212 */
[----:B------:R-:W4:Y:S01]  /*1270*/  @P3 LDC.64 R36, c[0x0][0x390] ;  /* 0x0000e400ff243b82 */ /* 0x000f220000000a00 */
[----:B------:R-:W-:Y:S01]  /*1280*/  @P3 IMAD R32, R32, R21, UR4 ;  /* 0x0000000420203e24 */ /* 0x000fe2000f8e0215 */
[----:B------:R5:W2:Y:S01]  /*1290*/  @P2 LDG.E R18, desc[UR14][R18.64] ;  /* 0x0000000e12122981 */ /* 0x000aa2000c1e1900 */
[----:B-1----:R-:W-:Y:S02]  /*12a0*/  @P5 IMAD R34, R35, R29, R26 ;  /* 0x0000001d23225224 */ /* 0x002fe400078e021a */
[----:B-----5:R-:W-:Y:S02]  /*12b0*/  @P3 IMAD R19, R20, R21, UR4 ;  /* 0x0000000414133e24 */ /* 0x020fe4000f8e0215 */
[----:B0-----:R-:W-:Y:S01]  /*12c0*/  @P5 IMAD R16, R23, R16, UR5 ;  /* 0x0000000517105e24 */ /* 0x001fe2000f8e0210 */
[----:B------:R-:W0:Y:S03]  /*12d0*/  @P3 LDC.64 R20, c[0x0][0x380] ;  /* 0x0000e000ff143b82 */ /* 0x000e260000000a00 */
[----:B------:R-:W-:-:S02]  /*12e0*/  @P5 IMAD R23, R16, R17, UR4 ;  /* 0x0000000410175e24 */ /* 0x000fc4000f8e0211 */
[----:B----4-:R-:W-:-:S04]  /*12f0*/  @P3 IMAD.WIDE R36, R19, 0x4, R36 ;  /* 0x0000000413243825 */ /* 0x010fc800078e0224 */
[----:B------:R-:W-:Y:S02]  /*1300*/  @P5 IMAD R19, R34, R17, UR4 ;  /* 0x0000000422135e24 */ /* 0x000fe4000f8e0211 */
[----:B------:R-:W1:Y:S01]  /*1310*/  @P5 LDC.64 R34, c[0x0][0x390] ;  /* 0x0000e400ff225b82 */ /* 0x000e620000000a00 */
[----:B------:R-:W4:Y:S07]  /*1320*/  @P3 LDG.E R37, desc[UR14][R36.64] ;  /* 0x0000000e24253981 */ /* 0x000f2e000c1e1900 */
[----:B------:R-:W5:Y:S01]  /*1330*/  @P5 LDC.64 R16, c[0x0][0x380] ;  /* 0x0000e000ff105b82 */ /* 0x000f620000000a00 */
[----:B0-----:R-:W-:-:S06]  /*1340*/  @P3 IMAD.WIDE R20, R32, 0x4, R20 ;  /* 0x0000000420143825 */ /* 0x001fcc00078e0214 */
[----:B------:R-:W4:Y:S01]  /*1350*/  @P3 LDG.E R20, desc[UR14][R20.64] ;  /* 0x0000000e14143981 */ /* 0x000f22000c1e1900 */
[----:B-1----:R-:W-:-:S06]  /*1360*/  @P5 IMAD.WIDE R34, R23, 0x4, R34 ;  /* 0x0000000417225825 */ /* 0x002fcc00078e0222 */
[----:B------:R-:W4:Y:S01]  /*1370*/  @P5 LDG.E R35, desc[UR14][R34.64] ;  /* 0x0000000e22235981 */ /* 0x000f22000c1e1900 */
[----:B-----5:R-:W-:-:S06]  /*1380*/  @P5 IMAD.WIDE R16, R19, 0x4, R16 ;  /* 0x0000000413105825 */ /* 0x020fcc00078e0210 */
[----:B------:R-:W5:Y:S01]  /*1390*/  @P5 LDG.E R16, desc[UR14][R16.64] ;  /* 0x0000000e10105981 */ /* 0x000f62000c1e1900 */
[----:B------:R-:W-:Y:S01]  /*13a0*/  IADD3 R28, PT, PT, R28, 0x4, RZ ;  /* 0x000000041c1c7810 */ /* 0x000fe20007ffe0ff */
[----:B---3--:R-:W-:-:S04]  /*13b0*/  @P1 FFMA R12, R33, R22, R12 ;  /* 0x00000016210c1223 */ /* 0x008fc8000000000c */
[----:B--2---:R-:W-:-:S04]  /*13c0*/  @P2 FFMA R12, R31, R18, R12 ;  /* 0x000000121f0c2223 */ /* 0x004fc8000000000c */
[----:B----4-:R-:W-:-:S04]  /*13d0*/  @P3 FFMA R12, R37, R20, R12 ;  /* 0x00000014250c3223 */ /* 0x010fc8000000000c */
[----:B-----5:R-:W-:-:S07]  /*13e0*/  @P5 FFMA R12, R35, R16, R12 ;  /* 0x00000010230c5223 */ /* 0x020fce000000000c */
.L_x_60:
[----:B------:R-:W-:Y:S05]  /*13f0*/  @!P4 BRA `(.L_x_59) ;  /* 0x000000040008c947 */ /* 0x000fea0003800000 */
[----:B------:R-:W-:Y:S02]  /*1400*/  ISETP.NE.AND P1, PT, R25, 0x1, PT ;  /* 0x000000011900780c */ /* 0x000fe40003f25270 */
[----:B------:R-:W-:-:S04]  /*1410*/  LOP3.LUT R16, R24, 0x1, RZ, 0xc0, !PT ;  /* 0x0000000118107812 */ /* 0x000fc800078ec0ff */
[----:B------:R-:W-:-:S07]  /*1420*/  ISETP.NE.U32.AND P3, PT, R16, 0x1, PT ;  /* 0x000000011000780c */ /* 0x000fce0003f65070 */
[----:B------:R-:W-:Y:S06]  /*1430*/  @!P1 BRA `(.L_x_61) ;  /* 0x00000000009c9947 */ /* 0x000fec0003800000 */
[----:B------:R-:W0:Y:S01]  /*1440*/  LDCU UR9, c[0x0][0x39c] ;  /* 0x00007380ff0977ac */ /* 0x000e220008000800 */
[----:B------:R-:W-:-:S04]  /*1450*/  IADD3 R31, PT, PT, R27, R28, RZ ;  /* 0x0000001c1b1f7210 */ /* 0x000fc80007ffe0ff */
[C---:B------:R-:W-:Y:S02]  /*1460*/  IADD3 R30, PT, PT, R31.reuse, 0x1, RZ ;  /* 0x000000011f1e7810 */ /* 0x040fe40007ffe0ff */
[C---:B0-----:R-:W-:Y:S02]  /*1470*/  ISETP.GE.AND P1, PT, R31.reuse, UR9, PT ;  /* 0x000000091f007c0c */ /* 0x041fe4000bf26270 */
[C---:B------:R-:W-:Y:S02]  /*1480*/  ISETP.GE.AND P2, PT, R30.reuse, UR9, PT ;  /* 0x000000091e007c0c */ /* 0x040fe4000bf46270 */
[----:B------:R-:W-:Y:S02]  /*1490*/  ISETP.GT.AND P1, PT, R31, -0x1, !P1 ;  /* 0xffffffff1f00780c */ /* 0x000fe40004f24270 */
[----:B------:R-:W-:Y:S02]  /*14a0*/  ISETP.GT.AND P2, PT, R30, -0x1, !P2 ;  /* 0xffffffff1e00780c */ /* 0x000fe40005744270 */
[----:B------:R-:W-:-:S02]  /*14b0*/  PLOP3.LUT P1, PT, P0, P1, PT, 0x80, 0x8 ;  /* 0x000000000008781c */ /* 0x000fc40000723070 */
[----:B------:R-:W-:-:S11]  /*14c0*/  PLOP3.LUT P2, PT, P0, P2, PT, 0x80, 0x8 ;  /* 0x000000000008781c */ /* 0x000fd60000745070 */
[----:B------:R-:W0:Y:S01]  /*14d0*/  @P1 LDC R16, c[0x0][0x398] ;  /* 0x0000e600ff101b82 */ /* 0x000e220000000800 */
[C---:B------:R-:W-:Y:S01]  /*14e0*/  @P1 IADD3 R33, PT, PT, R11.reuse, R28, RZ ;  /* 0x0000001c0b211210 */ /* 0x040fe20007ffe0ff */
[----:B------:R-:W-:-:S04]  /*14f0*/  @P2 IMAD.IADD R35, R11, 0x1, R28 ;  /* 0x000000010b232824 */ /* 0x000fc800078e021c */
[-C--:B------:R-:W-:Y:S02]  /*1500*/  @P1 IMAD R33, R33, R24.reuse, UR5 ;  /* 0x0000000521211e24 */ /* 0x080fe4000f8e0218 */
[----:B------:R-:W1:Y:S01]  /*1510*/  @P1 LDC R32, c[0x0][0x3a4] ;  /* 0x0000e900ff201b82 */ /* 0x000e620000000800 */
[----:B------:R-:W-:-:S07]  /*1520*/  @P2 IMAD R35, R35, R24, R24 ;  /* 0x0000001823232224 */ /* 0x000fce00078e0218 */
[----:B------:R-:W2:Y:S08]  /*1530*/  @P2 LDC R29, c[0x0][0x398] ;  /* 0x0000e600ff1d2b82 */ /* 0x000eb00000000800 */
[----:B------:R-:W3:Y:S01]  /*1540*/  @P2 LDC R25, c[0x0][0x3a4] ;  /* 0x0000e900ff192b82 */ /* 0x000ee20000000800 */
[----:B0-----:R-:W-:-:S07]  /*1550*/  @P1 IMAD R31, R31, R16, R26 ;  /* 0x000000101f1f1224 */ /* 0x001fce00078e021a */
[----:B------:R-:W0:Y:S01]  /*1560*/  @P1 LDC.64 R22, c[0x0][0x390] ;  /* 0x0000e400ff161b82 */ /* 0x000e220000000a00 */
[-C--:B-1----:R-:W-:Y:S02]  /*1570*/  @P1 IMAD R31, R31, R32.reuse, UR4 ;  /* 0x000000041f1f1e24 */ /* 0x082fe4000f8e0220 */
[----:B------:R-:W-:Y:S01]  /*1580*/  @P1 IMAD R33, R33, R32, UR4 ;  /* 0x0000000421211e24 */ /* 0x000fe2000f8e0220 */
[----:B------:R-:W-:-:S04]  /*1590*/  @P2 IADD3 R32, PT, PT, R35, UR5, RZ ;  /* 0x0000000523202c10 */ /* 0x000fc8000fffe0ff */
[----:B------:R-:W1:Y:S01]  /*15a0*/  @P1 LDC.64 R20, c[0x0][0x380] ;  /* 0x0000e000ff141b82 */ /* 0x000e620000000a00 */
[----:B--2---:R-:W-:-:S07]  /*15b0*/  @P2 IMAD R30, R30, R29, R26 ;  /* 0x0000001d1e1e2224 */ /* 0x004fce00078e021a */
[----:B------:R-:W2:Y:S01]  /*15c0*/  @P2 LDC.64 R18, c[0x0][0x390] ;  /* 0x0000e400ff122b82 */ /* 0x000ea20000000a00 */
[-C--:B---3--:R-:W-:Y:S02]  /*15d0*/  @P2 IMAD R29, R32, R25.reuse, UR4 ;  /* 0x00000004201d2e24 */ /* 0x088fe4000f8e0219 */
[----:B------:R-:W-:-:S05]  /*15e0*/  @P2 IMAD R25, R30, R25, UR4 ;  /* 0x000000041e192e24 */ /* 0x000fca000f8e0219 */
[----:B------:R-:W3:Y:S01]  /*15f0*/  @P2 LDC.64 R16, c[0x0][0x380] ;  /* 0x0000e000ff102b82 */ /* 0x000ee20000000a00 */
[----:B0-----:R-:W-:-:S06]  /*1600*/  @P1 IMAD.WIDE R22, R33, 0x4, R22 ;  /* 0x0000000421161825 */ /* 0x001fcc00078e0216 */
[----:B------:R-:W4:Y:S01]  /*1610*/  @P1 LDG.E R23, desc[UR14][R22.64] ;  /* 0x0000000e16171981 */ /* 0x000f22000c1e1900 */
[----:B-1----:R-:W-:-:S06]  /*1620*/  @P1 IMAD.WIDE R20, R31, 0x4, R20 ;  /* 0x000000041f141825 */ /* 0x002fcc00078e0214 */
[----:B------:R-:W4:Y:S01]  /*1630*/  @P1 LDG.E R21, desc[UR14][R20.64] ;  /* 0x0000000e14151981 */ /* 0x000f22000c1e1900 */
[----:B--2---:R-:W-:-:S06]  /*1640*/  @P2 IMAD.WIDE R18, R29, 0x4, R18 ;  /* 0x000000041d122825 */ /* 0x004fcc00078e0212 */
[----:B------:R-:W2:Y:S01]  /*1650*/  @P2 LDG.E R19, desc[UR14][R18.64] ;  /* 0x0000000e12132981 */ /* 0x000ea2000c1e1900 */
[----:B---3--:R-:W-:-:S06]  /*1660*/  @P2 IMAD.WIDE R16, R25, 0x4, R16 ;  /* 0x0000000419102825 */ /* 0x008fcc00078e0210 */
[----:B------:R-:W2:Y:S01]  /*1670*/  @P2 LDG.E R17, desc[UR14][R16.64] ;  /* 0x0000000e10112981 */ /* 0x000ea2000c1e1900 */
[----:B------:R-:W-:Y:S01]  /*1680*/  IADD3 R28, PT, PT, R28, 0x2, RZ ;  /* 0x000000021c1c7810 */ /* 0x000fe20007ffe0ff */
[----:B----4-:R-:W-:-:S04]  /*1690*/  @P1 FFMA R12, R23, R21, R12 ;  /* 0x00000015170c1223 */ /* 0x010fc8000000000c */
[----:B--2---:R-:W-:-:S07]  /*16a0*/  @P2 FFMA R12, R19, R17, R12 ;  /* 0x00000011130c2223 */ /* 0x004fce000000000c */
.L_x_61:
        /* <DEDUP_REMOVED lines=10> */
[----:B------:R-:W-:-:S05]  /*1750*/  IADD3 R21, PT, PT, R11, R28, RZ ;  /* 0x0000001c0b157210 */ /* 0x000fca0007ffe0ff */
        /* <DEDUP_REMOVED lines=11> */
.L_x_62:
[----:B------:R-:W-:Y:S05]  /*1810*/  BSYNC.RECONVERGENT B0 ;  /* 0x0000000000007941 */ /* 0x000fea0003800200 */
.L_x_59:
        /* <DEDUP_REMOVED lines=8> */
.L_x_56:
        /* <DEDUP_REMOVED lines=8> */
.L_x_65:
        /* <DEDUP_REMOVED lines=14> */
.L_x_81:


//--------------------- .text._Z12conv2DKernelPfS_S_iiiiib --------------------------
	.section	.text._Z12conv2DKernelPfS_S_iiiiib,"ax",@progbits
	.align	128
        .global         _Z12conv2DKernelPfS_S_iiiiib
        .type           _Z12conv2DKernelPfS_S_iiiiib,@function
        .size           _Z12conv2DKernelPfS_S_iiiiib,(.L_x_82 - _Z12conv2DKernelPfS_S_iiiiib)
        .other          _Z12conv2DKernelPfS_S_iiiiib,@"STO_CUDA_ENTRY STV_DEFAULT"
_Z12conv2DKernelPfS_S_iiiiib:
.text._Z12conv2DKernelPfS_S_iiiiib:
[----:B------:R-:W-:Y:S01]  /*0000*/  LDC R1, c[0x0][0x37c] ;  /* 0x0000df00ff017b82 */ /* 0x000fe20000000800 */
[----:B------:R-:W0:Y:S07]  /*0010*/  S2R R5, SR_TID.Y ;  /* 0x0000000000057919 */ /* 0x000e2e0000002200 */
[----:B------:R-:W1:Y:S01]  /*0020*/  LDC R3, c[0x0][0x360] ;  /* 0x0000d800ff037b82 */ /* 0x000e620000000800 */
[----:B------:R-:W2:Y:S01]  /*0030*/  LDCU UR12, c[0x0][0x3a0] ;  /* 0x00007400ff0c77ac */ /* 0x000ea20008000800 */
[----:B------:R-:W1:Y:S01]  /*0040*/  S2R R2, SR_TID.X ;  /* 0x0000000000027919 */ /* 0x000e620000002100 */
[----:B------:R-:W2:Y:S01]  /*0050*/  LDCU.64 UR8, c[0x0][0x398] ;  /* 0x00007300ff0877ac */ /* 0x000ea20008000a00 */
[----:B------:R-:W3:Y:S04]  /*0060*/  S2R R7, SR_TID.Z ;  /* 0x0000000000077919 */ /* 0x000ee80000002300 */
[----:B------:R-:W0:Y:S01]  /*0070*/  S2UR UR5, SR_CTAID.Y ;  /* 0x00000000000579c3 */ /* 0x000e220000002600 */
[----:B------:R-:W4:Y:S07]  /*0080*/  LDCU UR10, c[0x0][0x3a8] ;  /* 0x00007500ff0a77ac */ /* 0x000f2e0008000800 */
[----:B------:R-:W0:Y:S01]  /*0090*/  LDC R0, c[0x0][0x364] ;  /* 0x0000d900ff007b82 */ /* 0x000e220000000800 */
[----:B--2---:R-:W-:-:S07]  /*00a0*/  UIADD3 UR4, UPT, UPT, -UR12, UR9, URZ ;  /* 0x000000090c047290 */ /* 0x004fce000fffe1ff */
[----:B------:R-:W1:Y:S08]  /*00b0*/  S2UR UR6, SR_CTAID.X ;  /* 0x00000000000679c3 */ /* 0x000e700000002500 */
[----:B------:R-:W3:Y:S08]  /*00c0*/  S2UR UR7, SR_CTAID.Z ;  /* 0x00000000000779c3 */ /* 0x000ef00000002700 */
[----:B------:R-:W3:Y:S01]  /*00d0*/  LDC R4, c[0x0][0x368] ;  /* 0x0000da00ff047b82 */ /* 0x000ee20000000800 */
[----:B0-----:R-:W-:Y:S01]  /*00e0*/  IMAD R0, R0, UR5, R5 ;  /* 0x0000000500007c24 */ /* 0x001fe2000f8e0205 */
[----:B------:R-:W-:-:S04]  /*00f0*/  UIADD3 UR5, UPT, UPT, UR8, -UR12, URZ ;  /* 0x8000000c08057290 */ /* 0x000fc8000fffe0ff */
[----:B------:R-:W-:Y:S01]  /*0100*/  ISETP.GT.AND P0, PT, R0, UR4, PT ;  /* 0x0000000400007c0c */ /* 0x000fe2000bf04270 */
[----:B-1----:R-:W-:-:S05]  /*0110*/  IMAD R3, R3, UR6, R2 ;  /* 0x0000000603037c24 */ /* 0x002fca000f8e0202 */
[----:B------:R-:W-:Y:S01]  /*0120*/  ISETP.GT.OR P0, PT, R3, UR5, P0 ;  /* 0x0000000503007c0c */ /* 0x000fe20008704670 */
[----:B---3--:R-:W-:-:S05]  /*0130*/  IMAD R2, R4, UR7, R7 ;  /* 0x0000000704027c24 */ /* 0x008fca000f8e0207 */
[----:B----4-:R-:W-:-:S13]  /*0140*/  ISETP.GE.OR P0, PT, R2, UR10, P0 ;  /* 0x0000000a02007c0c */ /* 0x010fda0008706670 */
[----:B------:R-:W-:Y:S05]  /*0150*/  @P0 EXIT ;  /* 0x000000000000094d */ /* 0x000fea0003800000 */
[----:B------:R-:W0:Y:S01]  /*0160*/  LDC R9, c[0x0][0x3a4] ;  /* 0x0000e900ff097b82 */ /* 0x000e220000000800 */
[----:B------:R-:W1:Y:S01]  /*0170*/  LDCU.64 UR10, c[0x0][0x358] ;  /* 0x00006b00ff0a77ac */ /* 0x000e620008000a00 */
[----:B------:R-:W-:Y:S01]  /*0180*/  HFMA2 R32, -RZ, RZ, 0, 0 ;  /* 0x00000000ff207431 */ /* 0x000fe200000001ff */
[----:B0-----:R-:W-:-:S13]  /*0190*/  ISETP.GE.AND P0, PT, R9, 0x1, PT ;  /* 0x000000010900780c */ /* 0x001fda0003f06270 */
[----:B-1----:R-:W-:Y:S05]  /*01a0*/  @!P0 BRA `(.L_x_66) ;  /* 0x0000000c00cc8947 */ /* 0x002fea0003800000 */
[----:B------:R-:W-:-:S09]  /*01b0*/  UISETP.GE.AND UP0, UPT, UR12, 0x1, UPT ;  /* 0x000000010c00788c */ /* 0x000fd2000bf06270 */
[----:B------:R-:W-:Y:S05]  /*01c0*/  BRA.U !UP0, `(.L_x_66) ;  /* 0x0000000d08c47547 */ /* 0x000fea000b800000 */
[C---:B------:R-:W-:Y:S01]  /*01d0*/  IADD3 R6, PT, PT, R0.reuse, 0x4, RZ ;  /* 0x0000000400067810 */ /* 0x040fe20007ffe0ff */
[----:B------:R-:W-:Y:S01]  /*01e0*/  UIADD3 UR4, UPT, UPT, UR12, -0x1, URZ ;  /* 0xffffffff0c047890 */ /* 0x000fe2000fffe0ff */
[C---:B------:R-:W-:Y:S01]  /*01f0*/  IADD3 R8, PT, PT, R0.reuse, 0x5, RZ ;  /* 0x0000000500087810 */ /* 0x040fe20007ffe0ff */
[----:B------:R-:W-:Y:S01]  /*0200*/  IMAD R4, R9, UR8, RZ ;  /* 0x0000000809047c24 */ /* 0x000fe2000f8e02ff */
[----:B------:R-:W-:Y:S01]  /*0210*/  IADD3 R10, PT, PT, R0, 0x6, RZ ;  /* 0x00000006000a7810 */ /* 0x000fe20007ffe0ff */
[--C-:B------:R-:W-:Y:S01]  /*0220*/  IMAD R5, R6, UR8, R3.reuse ;  /* 0x0000000806057c24 */ /* 0x100fe2000f8e0203 */
[----:B------:R-:W-:Y:S01]  /*0230*/  IADD3 R12, PT, PT, R0, 0x7, RZ ;  /* 0x00000007000c7810 */ /* 0x000fe20007ffe0ff */
[--C-:B------:R-:W-:Y:S01]  /*0240*/  IMAD R6, R8, UR8, R3.reuse ;  /* 0x0000000808067c24 */ /* 0x100fe2000f8e0203 */
[----:B------:R-:W-:Y:S01]  /*0250*/  MOV R32, RZ ;  /* 0x000000ff00207202 */ /* 0x000fe20000000f00 */
[--C-:B------:R-:W-:Y:S01]  /*0260*/  IMAD R7, R10, UR8, R3.reuse ;  /* 0x000000080a077c24 */ /* 0x100fe2000f8e0203 */
[----:B------:R-:W-:Y:S01]  /*0270*/  UISETP.GE.U32.AND UP0, UPT, UR4, 0x7, UPT ;  /* 0x000000070400788c */ /* 0x000fe2000bf06070 */
[----:B------:R-:W-:Y:S01]  /*0280*/  IMAD R8, R12, UR8, R3 ;  /* 0x000000080c087c24 */ /* 0x000fe2000f8e0203 */
[----:B------:R-:W-:-:S02]  /*0290*/  ULOP3.LUT UR7, UR12, 0x7ffffff8, URZ, 0xc0, !UPT ;  /* 0x7ffffff80c077892 */ /* 0x000fc4000f8ec0ff */
[----:B------:R-:W-:Y:S01]  /*02a0*/  IMAD R9, R9, UR12, RZ ;  /* 0x0000000c09097c24 */ /* 0x000fe2000f8e02ff */
[----:B------:R-:W-:Y:S01]  /*02b0*/  UMOV UR4, URZ ;  /* 0x000000ff00047c82 */ /* 0x000fe20008000000 */
[----:B------:R-:W-:-:S08]  /*02c0*/  IMAD R10, R2, UR12, RZ ;  /* 0x0000000c020a7c24 */ /* 0x000fd0000f8e02ff */
.L_x_73:
[----:B------:R-:W-:-:S05]  /*02d0*/  UMOV UR5, URZ ;  /* 0x000000ff00057c82 */ /* 0x000fca0008000000 */
.L_x_72:
[----:B------:R-:W-:Y:S01]  /*02e0*/  UMOV UR6, URZ ;  /* 0x000000ff00067c82 */ /* 0x000fe20008000000 */
[----:B------:R-:W-:Y:S05]  /*02f0*/  BRA.U !UP0, `(.L_x_67) ;  /* 0x0000000508c87547 */ /* 0x000fea000b800000 */
[----:B------:R-:W0:Y:S01]  /*0300*/  LDC.64 R18, c[0x0][0x3a0] ;  /* 0x0000e800ff127b82 */ /* 0x000e220000000a00 */
[C---:B------:R-:W-:Y:S01]  /*0310*/  IADD3 R13, PT, PT, R10.reuse, 0x3, RZ ;  /* 0x000000030a0d7810 */ /* 0x040fe20007ffe0ff */
[----:B------:R-:W-:Y:S01]  /*0320*/  UIADD3 UR6, UPT, UPT, -UR7, URZ, URZ ;  /* 0x000000ff07067290 */ /* 0x000fe2000fffe1ff */
[C---:B------:R-:W-:Y:S02]  /*0330*/  IADD3 R11, PT, PT, R10.reuse, 0x2, RZ ;  /* 0x000000020a0b7810 */ /* 0x040fe40007ffe0ff */
[C---:B------:R-:W-:Y:S02]  /*0340*/  IADD3 R25, PT, PT, R10.reuse, 0x7, RZ ;  /* 0x000000070a197810 */ /* 0x040fe40007ffe0ff */
[C---:B------:R-:W-:Y:S01]  /*0350*/  IADD3 R15, PT, PT, R10.reuse, 0x4, RZ ;  /* 0x000000040a0f7810 */ /* 0x040fe20007ffe0ff */
[----:B------:R-:W1:Y:S01]  /*0360*/  LDC R34, c[0x0][0x398] ;  /* 0x0000e600ff227b82 */ /* 0x000e620000000800 */
[C---:B------:R-:W-:Y:S02]  /*0370*/  IADD3 R21, PT, PT, R10.reuse, 0x5, RZ ;  /* 0x000000050a157810 */ /* 0x040fe40007ffe0ff */
[----:B------:R-:W-:-:S02]  /*0380*/  IADD3 R23, PT, PT, R10, 0x6, RZ ;  /* 0x000000060a177810 */ /* 0x000fc40007ffe0ff */
[----:B------:R-:W-:Y:S02]  /*0390*/  IADD3 R30, PT, PT, R8, UR5, RZ ;  /* 0x00000005081e7c10 */ /* 0x000fe4000fffe0ff */
[----:B------:R-:W-:Y:S01]  /*03a0*/  IADD3 R22, PT, PT, R6, UR5, RZ ;  /* 0x0000000506167c10 */ /* 0x000fe2000fffe0ff */
[----:B------:R-:W2:Y:S01]  /*03b0*/  LDC R17, c[0x0][0x3a0] ;  /* 0x0000e800ff117b82 */ /* 0x000ea20000000800 */
[----:B------:R-:W-:Y:S01]  /*03c0*/  IADD3 R28, PT, PT, R7, UR5, RZ ;  /* 0x00000005071c7c10 */ /* 0x000fe2000fffe0ff */
[-C--:B0-----:R-:W-:Y:S01]  /*03d0*/  IMAD R14, R13, R18.reuse, UR5 ;  /* 0x000000050d0e7e24 */ /* 0x081fe2000f8e0212 */
[C---:B------:R-:W-:Y:S01]  /*03e0*/  IADD3 R13, PT, PT, R0.reuse, 0x2, RZ ;  /* 0x00000002000d7810 */ /* 0x040fe20007ffe0ff */
[-C--:B------:R-:W-:Y:S01]  /*03f0*/  IMAD R12, R11, R18.reuse, UR5 ;  /* 0x000000050b0c7e24 */ /* 0x080fe2000f8e0212 */
[----:B------:R-:W-:Y:S01]  /*0400*/  IADD3 R11, PT, PT, R0, 0x3, RZ ;  /* 0x00000003000b7810 */ /* 0x000fe20007ffe0ff */
[-C--:B------:R-:W-:Y:S02]  /*0410*/  IMAD R26, R25, R18.reuse, UR5 ;  /* 0x00000005191a7e24 */ /* 0x080fe4000f8e0212 */
[----:B------:R-:W-:-:S02]  /*0420*/  IMAD R16, R15, R18, UR5 ;  /* 0x000000050f107e24 */ /* 0x000fc4000f8e0212 */
[-CC-:B-1----:R-:W-:Y:S02]  /*0430*/  IMAD R25, R13, R34.reuse, R3.reuse ;  /* 0x000000220d197224 */ /* 0x182fe400078e0203 */
[----:B------:R-:W-:Y:S02]  /*0440*/  IMAD R36, R0, R34, R34 ;  /* 0x0000002200247224 */ /* 0x000fe400078e0222 */
[-C--:B------:R-:W-:Y:S02]  /*0450*/  IMAD R24, R21, R18.reuse, UR5 ;  /* 0x0000000515187e24 */ /* 0x080fe4000f8e0212 */
[----:B------:R-:W-:Y:S01]  /*0460*/  IMAD R20, R23, R18, UR5 ;  /* 0x0000000517147e24 */ /* 0x000fe2000f8e0212 */
[----:B------:R-:W-:Y:S01]  /*0470*/  IADD3 R18, PT, PT, R5, UR5, RZ ;  /* 0x0000000505127c10 */ /* 0x000fe2000fffe0ff */
[----:B--2---:R-:W-:Y:S02]  /*0480*/  IMAD R27, R17, R17, RZ ;  /* 0x00000011111b7224 */ /* 0x004fe400078e02ff */
[----:B------:R-:W-:Y:S01]  /*0490*/  IMAD R15, R30, R19, UR4 ;  /* 0x000000041e0f7e24 */ /* 0x000fe2000f8e0213 */
[----:B------:R-:W-:Y:S01]  /*04a0*/  IADD3 R30, PT, PT, R25, UR5, RZ ;  /* 0x00000005191e7c10 */ /* 0x000fe2000fffe0ff */
[----:B------:R-:W-:-:S02]  /*04b0*/  IMAD R23, R11, R34, R3 ;  /* 0x000000220b177224 */ /* 0x000fc400078e0203 */
[----:B------:R-:W-:Y:S02]  /*04c0*/  IMAD R34, R0, R34, R3 ;  /* 0x0000002200227224 */ /* 0x000fe400078e0203 */
[----:B------:R-:W-:Y:S01]  /*04d0*/  IMAD R21, R10, R17, R17 ;  /* 0x000000110a157224 */ /* 0x000fe200078e0211 */
[----:B------:R-:W-:Y:S01]  /*04e0*/  IADD3 R17, PT, PT, R3, R36, RZ ;  /* 0x0000002403117210 */ /* 0x000fe20007ffe0ff */
[----:B------:R-:W-:Y:S02]  /*04f0*/  IMAD R27, R2, R27, RZ ;  /* 0x0000001b021b7224 */ /* 0x000fe400078e02ff */
[-C--:B------:R-:W-:Y:S01]  /*0500*/  IMAD R29, R18, R19.reuse, UR4 ;  /* 0x00000004121d7e24 */ /* 0x080fe2000f8e0213 */
[----:B------:R-:W-:Y:S01]  /*0510*/  IADD3 R18, PT, PT, R34, UR5, RZ ;  /* 0x0000000522127c10 */ /* 0x000fe2000fffe0ff */
        /* <DEDUP_REMOVED lines=17> */
[----:B------:R-:W-:-:S07]  /*0630*/  IMAD R30, R30, R19, UR4 ;  /* 0x000000041e1e7e24 */ /* 0x000fce000f8e0213 */
.L_x_68:
[----:B------:R-:W0:Y:S08]  /*0640*/  LDC.64 R18, c[0x0][0x390] ;  /* 0x0000e400ff127b82 */ /* 0x000e300000000a00 */
[----:B------:R-:W1:Y:S01]  /*0650*/  LDC.64 R20, c[0x0][0x380] ;  /* 0x0000e000ff147b82 */ /* 0x000e620000000a00 */
[----:B0-----:R-:W-:-:S06]  /*0660*/  IMAD.WIDE R22, R30, 0x4, R18 ;  /* 0x000000041e167825 */ /* 0x001fcc00078e0212 */
[----:B------:R-:W2:Y:S01]  /*0670*/  LDG.E R23, desc[UR10][R22.64] ;  /* 0x0000000a16177981 */ /* 0x000ea2000c1e1900 */
[----:B-1----:R-:W-:-:S06]  /*0680*/  IMAD.WIDE R34, R17, 0x4, R20 ;  /* 0x0000000411227825 */ /* 0x002fcc00078e0214 */
[----:B------:R-:W2:Y:S02]  /*0690*/  LDG.E R34, desc[UR10][R34.64] ;  /* 0x0000000a22227981 */ /* 0x000ea4000c1e1900 */
[----:B--2---:R-:W-:Y:S01]  /*06a0*/  FFMA R32, R23, R34, R32 ;  /* 0x0000002217207223 */ /* 0x004fe20000000020 */
[----:B------:R-:W-:-:S04]  /*06b0*/  IMAD.WIDE R34, R28, 0x4, R18 ;  /* 0x000000041c227825 */ /* 0x000fc800078e0212 */
[--C-:B------:R-:W-:Y:S01]  /*06c0*/  IMAD.WIDE R22, R31, 0x4, R20.reuse ;  /* 0x000000041f167825 */ /* 0x100fe200078e0214 */
[----:B------:R-:W2:Y:S04]  /*06d0*/  LDG.E R37, desc[UR10][R34.64] ;  /* 0x0000000a22257981 */ /* 0x000ea8000c1e1900 */
[----:B------:R0:W2:Y:S02]  /*06e0*/  LDG.E R36, desc[UR10][R22.64] ;  /* 0x0000000a16247981 */ /* 0x0000a4000c1e1900 */
[----:B0-----:R-:W-:-:S06]  /*06f0*/  IMAD.WIDE R22, R33, 0x4, R20 ;  /* 0x0000000421167825 */ /* 0x001fcc00078e0214 */
[----:B------:R-:W3:Y:S01]  /*0700*/  LDG.E R22, desc[UR10][R22.64] ;  /* 0x0000000a16167981 */ /* 0x000ee2000c1e1900 */
[----:B--2---:R-:W-:Y:S01]  /*0710*/  FFMA R32, R37, R36, R32 ;  /* 0x0000002425207223 */ /* 0x004fe20000000020 */
[----:B------:R-:W-:-:S06]  /*0720*/  IMAD.WIDE R36, R12, 0x4, R18 ;  /* 0x000000040c247825 */ /* 0x000fcc00078e0212 */
[----:B------:R-:W3:Y:S01]  /*0730*/  LDG.E R37, desc[UR10][R36.64] ;  /* 0x0000000a24257981 */ /* 0x000ee2000c1e1900 */
[----:B------:R-:W-:-:S04]  /*0740*/  IMAD.WIDE R34, R14, 0x4, R18 ;  /* 0x000000040e227825 */ /* 0x000fc800078e0212 */
[----:B---3--:R-:W-:Y:S02]  /*0750*/  FFMA R32, R37, R22, R32 ;  /* 0x0000001625207223 */ /* 0x008fe40000000020 */
[----:B------:R0:W2:Y:S02]  /*0760*/  LDG.E R37, desc[UR10][R34.64] ;  /* 0x0000000a22257981 */ /* 0x0000a4000c1e1900 */
[----:B0-----:R-:W-:-:S06]  /*0770*/  IMAD.WIDE R34, R27, 0x4, R20 ;  /* 0x000000041b227825 */ /* 0x001fcc00078e0214 */
[----:B------:R-:W2:Y:S01]  /*0780*/  LDG.E R34, desc[UR10][R34.64] ;  /* 0x0000000a22227981 */ /* 0x000ea2000c1e1900 */
[----:B------:R-:W-:-:S06]  /*0790*/  IMAD.WIDE R22, R16, 0x4, R18 ;  /* 0x0000000410167825 */ /* 0x000fcc00078e0212 */
[----:B------:R-:W3:Y:S01]  /*07a0*/  LDG.E R23, desc[UR10][R22.64] ;  /* 0x0000000a16177981 */ /* 0x000ee2000c1e1900 */
[----:B--2---:R-:W-:Y:S01]  /*07b0*/  FFMA R32, R37, R34, R32 ;  /* 0x0000002225207223 */ /* 0x004fe20000000020 */
[----:B------:R-:W-:-:S06]  /*07c0*/  IMAD.WIDE R36, R29, 0x4, R20 ;  /* 0x000000041d247825 */ /* 0x000fcc00078e0214 */
[----:B------:R-:W3:Y:S02]  /*07d0*/  LDG.E R36, desc[UR10][R36.64] ;  /* 0x0000000a24247981 */ /* 0x000ee4000c1e1900 */
[----:B---3--:R-:W-:Y:S01]  /*07e0*/  FFMA R32, R23, R36, R32 ;  /* 0x0000002417207223 */ /* 0x008fe20000000020 */
[----:B------:R-:W-:-:S04]  /*07f0*/  IMAD.WIDE R22, R24, 0x4, R18 ;  /* 0x0000000418167825 */ /* 0x000fc800078e0212 */
[----:B------:R-:W-:Y:S02]  /*0800*/  IMAD.WIDE R36, R11, 0x4, R20 ;  /* 0x000000040b247825 */ /* 0x000fe400078e0214 */
[----:B------:R-:W2:Y:S04]  /*0810*/  LDG.E R23, desc[UR10][R22.64] ;  /* 0x0000000a16177981 */ /* 0x000ea8000c1e1900 */
[----:B------:R-:W2:Y:S01]  /*0820*/  LDG.E R36, desc[UR10][R36.64] ;  /* 0x0000000a24247981 */ /* 0x000ea2000c1e1900 */
[----:B------:R-:W-:-:S04]  /*0830*/  IMAD.WIDE R34, R25, 0x4, R18 ;  /* 0x0000000419227825 */ /* 0x000fc800078e0212 */
[----:B------:R-:W-:Y:S02]  /*0840*/  IMAD.WIDE R18, R26, 0x4, R18 ;  /* 0x000000041a127825 */ /* 0x000fe400078e0212 */
[----:B------:R-:W3:Y:S04]  /*0850*/  LDG.E R35, desc[UR10][R34.64] ;  /* 0x0000000a22237981 */ /* 0x000ee8000c1e1900 */
[----:B------:R-:W4:Y:S01]  /*0860*/  LDG.E R19, desc[UR10][R18.64] ;  /* 0x0000000a12137981 */ /* 0x000f22000c1e1900 */
[----:B--2---:R-:W-:Y:S01]  /*0870*/  FFMA R32, R23, R36, R32 ;  /* 0x0000002417207223 */ /* 0x004fe20000000020 */
[----:B------:R-:W-:-:S04]  /*0880*/  IMAD.WIDE R22, R13, 0x4, R20 ;  /* 0x000000040d167825 */ /* 0x000fc800078e0214 */
[----:B------:R-:W-:Y:S02]  /*0890*/  IMAD.WIDE R20, R15, 0x4, R20 ;  /* 0x000000040f147825 */ /* 0x000fe400078e0214 */
[----:B------:R-:W3:Y:S04]  /*08a0*/  LDG.E R22, desc[UR10][R22.64] ;  /* 0x0000000a16167981 */ /* 0x000ee8000c1e1900 */
[----:B------:R-:W4:Y:S01]  /*08b0*/  LDG.E R20, desc[UR10][R20.64] ;  /* 0x0000000a14147981 */ /* 0x000f22000c1e1900 */
[----:B------:R-:W-:-:S04]  /*08c0*/  UIADD3 UR6, UPT, UPT, UR6, 0x8, URZ ;  /* 0x0000000806067890 */ /* 0x000fc8000fffe0ff */
[----:B------:R-:W-:Y:S01]  /*08d0*/  UISETP.NE.AND UP1, UPT, UR6, URZ, UPT ;  /* 0x000000ff0600728c */ /* 0x000fe2000bf25270 */
[C---:B------:R-:W-:Y:S02]  /*08e0*/  LEA R28, R9.reuse, R28, 0x3 ;  /* 0x0000001c091c7211 */ /* 0x040fe400078e18ff */
[C---:B------:R-:W-:Y:S02]  /*08f0*/  LEA R12, R9.reuse, R12, 0x3 ;  /* 0x0000000c090c7211 */ /* 0x040fe400078e18ff */
[C---:B------:R-:W-:Y:S02]  /*0900*/  LEA R14, R9.reuse, R14, 0x3 ;  /* 0x0000000e090e7211 */ /* 0x040fe400078e18ff */
[C---:B------:R-:W-:Y:S02]  /*0910*/  LEA R16, R9.reuse, R16, 0x3 ;  /* 0x0000001009107211 */ /* 0x040fe400078e18ff */
[C---:B------:R-:W-:Y:S02]  /*0920*/  LEA R24, R9.reuse, R24, 0x3 ;  /* 0x0000001809187211 */ /* 0x040fe400078e18ff */
[----:B------:R-:W-:-:S02]  /*0930*/  LEA R25, R9, R25, 0x3 ;  /* 0x0000001909197211 */ /* 0x000fc400078e18ff */
[C---:B------:R-:W-:Y:S02]  /*0940*/  LEA R26, R9.reuse, R26, 0x3 ;  /* 0x0000001a091a7211 */ /* 0x040fe400078e18ff */
[----:B------:R-:W-:Y:S02]  /*0950*/  LEA R30, R9, R30, 0x3 ;  /* 0x0000001e091e7211 */ /* 0x000fe400078e18ff */
[C---:B------:R-:W-:Y:S02]  /*0960*/  LEA R31, R4.reuse, R31, 0x3 ;  /* 0x0000001f041f7211 */ /* 0x040fe400078e18ff */
[C---:B------:R-:W-:Y:S02]  /*0970*/  LEA R33, R4.reuse, R33, 0x3 ;  /* 0x0000002104217211 */ /* 0x040fe400078e18ff */
[C---:B------:R-:W-:Y:S02]  /*0980*/  LEA R27, R4.reuse, R27, 0x3 ;  /* 0x0000001b041b7211 */ /* 0x040fe400078e18ff */
[----:B------:R-:W-:-:S02]  /*0990*/  LEA R29, R4, R29, 0x3 ;  /* 0x0000001d041d7211 */ /* 0x000fc400078e18ff */
[C---:B------:R-:W-:Y:S02]  /*09a0*/  LEA R11, R4.reuse, R11, 0x3 ;  /* 0x0000000b040b7211 */ /* 0x040fe400078e18ff */
[C---:B------:R-:W-:Y:S02]  /*09b0*/  LEA R13, R4.reuse, R13, 0x3 ;  /* 0x0000000d040d7211 */ /* 0x040fe400078e18ff */
[C---:B------:R-:W-:Y:S02]  /*09c0*/  LEA R15, R4.reuse, R15, 0x3 ;  /* 0x0000000f040f7211 */ /* 0x040fe400078e18ff */
[----:B------:R-:W-:Y:S01]  /*09d0*/  LEA R17, R4, R17, 0x3 ;  /* 0x0000001104117211 */ /* 0x000fe200078e18ff */
[----:B---3--:R-:W-:-:S04]  /*09e0*/  FFMA R32, R35, R22, R32 ;  /* 0x0000001623207223 */ /* 0x008fc80000000020 */
[----:B----4-:R-:W-:Y:S01]  /*09f0*/  FFMA R32, R19, R20, R32 ;  /* 0x0000001413207223 */ /* 0x010fe20000000020 */
[----:B------:R-:W-:Y:S06]  /*0a00*/  BRA.U UP1, `(.L_x_68) ;  /* 0xfffffffd010c7547 */ /* 0x000fec000b83ffff */
[----:B------:R-:W-:-:S05]  /*0a10*/  UMOV UR6, UR7 ;  /* 0x0000000700067c82 */ /* 0x000fca0008000000 */
.L_x_67:
[----:B------:R-:W0:Y:S02]  /*0a20*/  LDCU UR8, c[0x0][0x3a0] ;  /* 0x00007400ff0877ac */ /* 0x000e240008000800 */
[----:B0-----:R-:W-:-:S04]  /*0a30*/  ULOP3.LUT UR8, UR8, 0x7, URZ, 0xc0, !UPT ;  /* 0x0000000708087892 */ /* 0x001fc8000f8ec0ff */
[----:B------:R-:W-:-:S09]  /*0a40*/  UISETP.NE.AND UP1, UPT, UR8, URZ, UPT ;  /* 0x000000ff0800728c */ /* 0x000fd2000bf25270 */
[----:B------:R-:W-:Y:S05]  /*0a50*/  BRA.U !UP1, `(.L_x_69) ;  /* 0x0000000509807547 */ /* 0x000fea000b800000 */
[----:B------:R-:W0:Y:S01]  /*0a60*/  LDC R11, c[0x0][0x3a0] ;  /* 0x0000e800ff0b7b82 */ /* 0x000e220000000800 */
[----:B------:R-:W-:-:S04]  /*0a70*/  UIADD3 UR8, UPT, UPT, UR8, -0x1, URZ ;  /* 0xffffffff08087890 */ /* 0x000fc8000fffe0ff */
[----:B------:R-:W-:Y:S01]  /*0a80*/  UISETP.GE.U32.AND UP1, UPT, UR8, 0x3, UPT ;  /* 0x000000030800788c */ /* 0x000fe2000bf26070 */
[----:B0-----:R-:W-:-:S08]  /*0a90*/  LOP3.LUT P0, R26, R11, 0x3, RZ, 0xc0, !PT ;  /* 0x000000030b1a7812 */ /* 0x001fd0000780c0ff */
[----:B------:R-:W-:Y:S05]  /*0aa0*/  BRA.U !UP1, `(.L_x_70) ;  /* 0x0000000109b07547 */ /* 0x000fea000b800000 */
[----:B------:R-:W0:Y:S01]  /*0ab0*/  LDC.64 R16, c[0x0][0x3a0] ;  /* 0x0000e800ff107b82 */ /* 0x000e220000000a00 */
[----:B------:R-:W1:Y:S01]  /*0ac0*/  LDCU UR8, c[0x0][0x398] ;  /* 0x00007300ff0877ac */ /* 0x000e620008000800 */
[----:B------:R-:W-:Y:S02]  /*0ad0*/  IADD3 R19, PT, PT, R10, UR6, RZ ;  /* 0x000000060a137c10 */ /* 0x000fe4000fffe0ff */
[----:B------:R-:W-:Y:S02]  /*0ae0*/  IADD3 R21, PT, PT, R3, UR5, RZ ;  /* 0x0000000503157c10 */ /* 0x000fe4000fffe0ff */
[----:B------:R-:W-:Y:S02]  /*0af0*/  IADD3 R18, PT, PT, R0, UR6, RZ ;  /* 0x0000000600127c10 */ /* 0x000fe4000fffe0ff */
[----:B------:R-:W2:Y:S08]  /*0b00*/  LDC.64 R12, c[0x0][0x390] ;  /* 0x0000e400ff0c7b82 */ /* 0x000eb00000000a00 */
[----:B------:R-:W3:Y:S01]  /*0b10*/  LDC.64 R14, c[0x0][0x380] ;  /* 0x0000e000ff0e7b82 */ /* 0x000ee20000000a00 */
[----:B-1----:R-:W-:-:S02]  /*0b20*/  IMAD R22, R18, UR8, R21 ;  /* 0x0000000812167c24 */ /* 0x002fc4000f8e0215 */
[-C--:B0-----:R-:W-:Y:S02]  /*0b30*/  IMAD R23, R19, R16.reuse, UR5 ;  /* 0x0000000513177e24 */ /* 0x081fe4000f8e0210 */
[CC--:B------:R-:W-:Y:S01]  /*0b40*/  IMAD R21, R22.reuse, R17.reuse, UR4 ;  /* 0x0000000416157e24 */ /* 0x0c0fe2000f8e0211 */
[----:B------:R-:W-:Y:S01]  /*0b50*/  IADD3 R22, PT, PT, R22, UR8, RZ ;  /* 0x0000000816167c10 */ /* 0x000fe2000fffe0ff */
[C---:B------:R-:W-:Y:S01]  /*0b60*/  IMAD R19, R23.reuse, R17, UR4 ;  /* 0x0000000417137e24 */ /* 0x040fe2000f8e0211 */
[----:B------:R-:W-:Y:S02]  /*0b70*/  IADD3 R23, PT, PT, R23, R16, RZ ;  /* 0x0000001017177210 */ /* 0x000fe40007ffe0ff */
[----:B------:R-:W-:Y:S01]  /*0b80*/  IADD3 R28, PT, PT, R22, UR8, RZ ;  /* 0x00000008161c7c10 */ /* 0x000fe2000fffe0ff */
[----:B--2---:R-:W-:-:S04]  /*0b90*/  IMAD.WIDE R18, R19, 0x4, R12 ;  /* 0x0000000413127825 */ /* 0x004fc800078e020c */
[CC--:B------:R-:W-:Y:S01]  /*0ba0*/  IMAD R29, R23.reuse, R17.reuse, UR4 ;  /* 0x00000004171d7e24 */ /* 0x0c0fe2000f8e0211 */
[-C--:B------:R-:W-:Y:S01]  /*0bb0*/  IADD3 R23, PT, PT, R23, R16.reuse, RZ ;  /* 0x0000001017177210 */ /* 0x080fe20007ffe0ff */
[-C--:B------:R-:W-:Y:S01]  /*0bc0*/  IMAD R27, R22, R17.reuse, UR4 ;  /* 0x00000004161b7e24 */ /* 0x080fe2000f8e0211 */
[C---:B------:R-:W-:Y:S01]  /*0bd0*/  IADD3 R30, PT, PT, R28.reuse, UR8, RZ ;  /* 0x000000081c1e7c10 */ /* 0x040fe2000fffe0ff */
[----:B---3--:R-:W-:Y:S01]  /*0be0*/  IMAD.WIDE R20, R21, 0x4, R14 ;  /* 0x0000000415147825 */ /* 0x008fe200078e020e */
[C---:B------:R-:W-:Y:S01]  /*0bf0*/  IADD3 R16, PT, PT, R23.reuse, R16, RZ ;  /* 0x0000001017107210 */ /* 0x040fe20007ffe0ff */
[----:B------:R0:W2:Y:S02]  /*0c00*/  LDG.E R25, desc[UR10][R18.64] ;  /* 0x0000000a12197981 */ /* 0x0000a4000c1e1900 */
[-C--:B------:R-:W-:Y:S02]  /*0c10*/  IMAD R33, R23, R17.reuse, UR4 ;  /* 0x0000000417217e24 */ /* 0x080fe4000f8e0211 */
[----:B------:R-:W-:Y:S01]  /*0c20*/  IMAD R31, R28, R17, UR4 ;  /* 0x000000041c1f7e24 */ /* 0x000fe2000f8e0211 */
[----:B------:R1:W2:Y:S01]  /*0c30*/  LDG.E R24, desc[UR10][R20.64] ;  /* 0x0000000a14187981 */ /* 0x0002a2000c1e1900 */
[----:B------:R-:W-:-:S04]  /*0c40*/  IMAD.WIDE R22, R29, 0x4, R12 ;  /* 0x000000041d167825 */ /* 0x000fc800078e020c */
[----:B0-----:R-:W-:Y:S02]  /*0c50*/  IMAD.WIDE R18, R27, 0x4, R14 ;  /* 0x000000041b127825 */ /* 0x001fe400078e020e */
[----:B------:R-:W3:Y:S02]  /*0c60*/  LDG.E R22, desc[UR10][R22.64] ;  /* 0x0000000a16167981 */ /* 0x000ee4000c1e1900 */
[-C--:B------:R-:W-:Y:S02]  /*0c70*/  IMAD R27, R30, R17.reuse, UR4 ;  /* 0x000000041e1b7e24 */ /* 0x080fe4000f8e0211 */
[----:B------:R-:W-:Y:S01]  /*0c80*/  IMAD R29, R16, R17, UR4 ;  /* 0x00000004101d7e24 */ /* 0x000fe2000f8e0211 */
[----:B------:R-:W3:Y:S01]  /*0c90*/  LDG.E R18, desc[UR10][R18.64] ;  /* 0x0000000a12127981 */ /* 0x000ee2000c1e1900 */
[----:B-1----:R-:W-:-:S04]  /*0ca0*/  IMAD.WIDE R20, R33, 0x4, R12 ;  /* 0x0000000421147825 */ /* 0x002fc800078e020c */
[----:B------:R-:W-:Y:S02]  /*0cb0*/  IMAD.WIDE R16, R31, 0x4, R14 ;  /* 0x000000041f107825 */ /* 0x000fe400078e020e */
[----:B------:R-:W4:Y:S02]  /*0cc0*/  LDG.E R20, desc[UR10][R20.64] ;  /* 0x0000000a14147981 */ /* 0x000f24000c1e1900 */
[----:B------:R-:W-:Y:S02]  /*0cd0*/  IMAD.WIDE R12, R29, 0x4, R12 ;  /* 0x000000041d0c7825 */ /* 0x000fe400078e020c */
[----:B------:R-:W4:Y:S02]  /*0ce0*/  LDG.E R16, desc[UR10][R16.64] ;  /* 0x0000000a10107981 */ /* 0x000f24000c1e1900 */
[----:B------:R-:W-:Y:S02]  /*0cf0*/  IMAD.WIDE R14, R27, 0x4, R14 ;  /* 0x000000041b0e7825 */ /* 0x000fe400078e020e */
[----:B------:R-:W5:Y:S04]  /*0d00*/  LDG.E R12, desc[UR10][R12.64] ;  /* 0x0000000a0c0c7981 */ /* 0x000f68000c1e1900 */
[----:B------:R-:W5:Y:S01]  /*0d10*/  LDG.E R14, desc[UR10][R14.64] ;  /* 0x0000000a0e0e7981 */ /* 0x000f62000c1e1900 */
[----:B------:R-:W-:Y:S01]  /*0d20*/  UIADD3 UR6, UPT, UPT, UR6, 0x4, URZ ;  /* 0x0000000406067890 */ /* 0x000fe2000fffe0ff */
[----:B--2---:R-:W-:-:S04]  /*0d30*/  FFMA R25, R25, R24, R32 ;  /* 0x0000001819197223 */ /* 0x004fc80000000020 */
[----:B---3--:R-:W-:-:S04]  /*0d40*/  FFMA R25, R22, R18, R25 ;  /* 0x0000001216197223 */ /* 0x008fc80000000019 */
[----:B----4-:R-:W-:-:S04]  /*0d50*/  FFMA R25, R20, R16, R25 ;  /* 0x0000001014197223 */ /* 0x010fc80000000019 */
[----:B-----5:R-:W-:-:S07]  /*0d60*/  FFMA R32, R12, R14, R25 ;  /* 0x0000000e0c207223 */ /* 0x020fce0000000019 */
.L_x_70:
[----:B------:R-:W-:Y:S05]  /*0d70*/  @!P0 BRA `(.L_x_69) ;  /* 0x0000000000b88947 */ /* 0x000fea0003800000 */
[----:B------:R-:W-:Y:S02]  /*0d80*/  ISETP.NE.AND P0, PT, R26, 0x1, PT ;  /* 0x000000011a00780c */ /* 0x000fe40003f05270 */
[----:B------:R-:W-:-:S11]  /*0d90*/  LOP3.LUT P1, RZ, R11, 0x1, RZ, 0xc0, !PT ;  /* 0x000000010bff7812 */ /* 0x000fd6000782c0ff */
[----:B------:R-:W-:Y:S05]  /*0da0*/  @!P0 BRA `(.L_x_71) ;  /* 0x0000000000688947 */ /* 0x000fea0003800000 */
[----:B------:R-:W0:Y:S01]  /*0db0*/  LDC R17, c[0x0][0x3a4] ;  /* 0x0000e900ff117b82 */ /* 0x000e220000000800 */
[----:B------:R-:W1:Y:S01]  /*0dc0*/  LDCU UR8, c[0x0][0x398] ;  /* 0x00007300ff0877ac */ /* 0x000e620008000800 */
[----:B------:R-:W-:Y:S02]  /*0dd0*/  IADD3 R19, PT, PT, R3, UR5, RZ ;  /* 0x0000000503137c10 */ /* 0x000fe4000fffe0ff */
[----:B------:R-:W-:Y:S02]  /*0de0*/  IADD3 R16, PT, PT, R0, UR6, RZ ;  /* 0x0000000600107c10 */ /* 0x000fe4000fffe0ff */
[----:B------:R-:W-:Y:S02]  /*0df0*/  IADD3 R18, PT, PT, R10, UR6, RZ ;  /* 0x000000060a127c10 */ /* 0x000fe4000fffe0ff */
[----:B------:R-:W2:Y:S03]  /*0e00*/  LDC.64 R14, c[0x0][0x380] ;  /* 0x0000e000ff0e7b82 */ /* 0x000ea60000000a00 */
[----:B------:R-:W-:-:S05]  /*0e10*/  IMAD R18, R18, R11, UR5 ;  /* 0x0000000512127e24 */ /* 0x000fca000f8e020b */
[----:B------:R-:W3:Y:S01]  /*0e20*/  LDC.64 R12, c[0x0][0x390] ;  /* 0x0000e400ff0c7b82 */ /* 0x000ee20000000a00 */
[----:B-1----:R-:W-:-:S05]  /*0e30*/  IMAD R16, R16, UR8, R19 ;  /* 0x0000000810107c24 */ /* 0x002fca000f8e0213 */
[C---:B------:R-:W-:Y:S01]  /*0e40*/  IADD3 R20, PT, PT, R16.reuse, UR8, RZ ;  /* 0x0000000810147c10 */ /* 0x040fe2000fffe0ff */
[----:B0-----:R-:W-:Y:S01]  /*0e50*/  IMAD R19, R16, R17, UR4 ;  /* 0x0000000410137e24 */ /* 0x001fe2000f8e0211 */
[C---:B------:R-:W-:Y:S01]  /*0e60*/  IADD3 R16, PT, PT, R18.reuse, R11, RZ ;  /* 0x0000000b12107210 */ /* 0x040fe20007ffe0ff */
[-C--:B------:R-:W-:Y:S02]  /*0e70*/  IMAD R21, R18, R17.reuse, UR4 ;  /* 0x0000000412157e24 */ /* 0x080fe4000f8e0211 */
[-C--:B------:R-:W-:Y:S02]  /*0e80*/  IMAD R23, R20, R17.reuse, UR4 ;  /* 0x0000000414177e24 */ /* 0x080fe4000f8e0211 */
[----:B------:R-:W-:Y:S02]  /*0e90*/  IMAD R25, R16, R17, UR4 ;  /* 0x0000000410197e24 */ /* 0x000fe4000f8e0211 */
[----:B--2---:R-:W-:-:S04]  /*0ea0*/  IMAD.WIDE R18, R19, 0x4, R14 ;  /* 0x0000000413127825 */ /* 0x004fc800078e020e */
[----:B---3--:R-:W-:Y:S02]  /*0eb0*/  IMAD.WIDE R16, R21, 0x4, R12 ;  /* 0x0000000415107825 */ /* 0x008fe400078e020c */
[----:B------:R-:W2:Y:S02]  /*0ec0*/  LDG.E R18, desc[UR10][R18.64] ;  /* 0x0000000a12127981 */ /* 0x000ea4000c1e1900 */
[----:B------:R-:W-:Y:S02]  /*0ed0*/  IMAD.WIDE R14, R23, 0x4, R14 ;  /* 0x00000004170e7825 */ /* 0x000fe400078e020e */
[----:B------:R-:W2:Y:S02]  /*0ee0*/  LDG.E R17, desc[UR10][R16.64] ;  /* 0x0000000a10117981 */ /* 0x000ea4000c1e1900 */
[----:B------:R-:W-:Y:S02]  /*0ef0*/  IMAD.WIDE R12, R25, 0x4, R12 ;  /* 0x00000004190c7825 */ /* 0x000fe400078e020c */
[----:B------:R-:W3:Y:S04]  /*0f00*/  LDG.E R14, desc[UR10][R14.64] ;  /* 0x0000000a0e0e7981 */ /* 0x000ee8000c1e1900 */
[----:B------:R-:W3:Y:S01]  /*0f10*/  LDG.E R13, desc[UR10][R12.64] ;  /* 0x0000000a0c0d7981 */ /* 0x000ee2000c1e1900 */
[----:B------:R-:W-:Y:S01]  /*0f20*/  UIADD3 UR6, UPT, UPT, UR6, 0x2, URZ ;  /* 0x0000000206067890 */ /* 0x000fe2000fffe0ff */
[----:B--2---:R-:W-:-:S04]  /*0f30*/  FFMA R32, R17, R18, R32 ;  /* 0x0000001211207223 */ /* 0x004fc80000000020 */
[----:B---3--:R-:W-:-:S07]  /*0f40*/  FFMA R32, R13, R14, R32 ;  /* 0x0000000e0d207223 */ /* 0x008fce0000000020 */
.L_x_71:
[----:B------:R-:W-:Y:S05]  /*0f50*/  @!P1 BRA `(.L_x_69) ;  /* 0x0000000000409947 */ /* 0x000fea0003800000 */
[----:B------:R-:W0:Y:S01]  /*0f60*/  LDC R19, c[0x0][0x3a4] ;  /* 0x0000e900ff137b82 */ /* 0x000e220000000800 */
[----:B------:R-:W1:Y:S01]  /*0f70*/  LDCU UR8, c[0x0][0x398] ;  /* 0x00007300ff0877ac */ /* 0x000e620008000800 */
[----:B------:R-:W-:Y:S02]  /*0f80*/  IADD3 R18, PT, PT, R10, UR6, RZ ;  /* 0x000000060a127c10 */ /* 0x000fe4000fffe0ff */
[----:B------:R-:W-:Y:S02]  /*0f90*/  IADD3 R17, PT, PT, R3, UR5, RZ ;  /* 0x0000000503117c10 */ /* 0x000fe4000fffe0ff */
[----:B------:R-:W-:Y:S01]  /*0fa0*/  IADD3 R16, PT, PT, R0, UR6, RZ ;  /* 0x0000000600107c10 */ /* 0x000fe2000fffe0ff */
        /* <DEDUP_REMOVED lines=11> */
.L_x_69:
        /* <DEDUP_REMOVED lines=8> */
.L_x_66:
[----:B------:R-:W0:Y:S01]  /*10e0*/  LDCU UR5, c[0x0][0x398] ;  /* 0x00007300ff0577ac */ /* 0x000e220008000800 */
[----:B------:R-:W0:Y:S01]  /*10f0*/  LDCU UR6, c[0x0][0x3a0] ;  /* 0x00007400ff0677ac */ /* 0x000e220008000800 */
[----:B------:R-:W1:Y:S01]  /*1100*/  LDCU.U8 UR4, c[0x0][0x3ac] ;  /* 0x00007580ff0477ac */ /* 0x000e620008000000 */
[----:B------:R-:W2:Y:S01]  /*1110*/  LDCU UR7, c[0x0][0x3a8] ;  /* 0x00007500ff0777ac */ /* 0x000ea20008000800 */
[----:B0-----:R-:W-:Y:S02]  /*1120*/  UIADD3 UR5, UPT, UPT, UR5, -UR6, URZ ;  /* 0x8000000605057290 */ /* 0x001fe4000fffe0ff */
[----:B-1----:R-:W-:-:S04]  /*1130*/  UPRMT UR4, UR4, 0x8880, URZ ;  /* 0x0000888004047896 */ /* 0x002fc800080000ff */
[----:B------:R-:W-:Y:S01]  /*1140*/  IMAD R0, R0, UR5, R0 ;  /* 0x0000000500007c24 */ /* 0x000fe2000f8e0200 */
[----:B------:R-:W-:-:S04]  /*1150*/  UISETP.NE.AND UP0, UPT, UR4, URZ, UPT ;  /* 0x000000ff0400728c */ /* 0x000fc8000bf05270 */
[----:B------:R-:W-:-:S05]  /*1160*/  IADD3 R3, PT, PT, R3, R0, RZ ;  /* 0x0000000003037210 */ /* 0x000fca0007ffe0ff */
[----:B--2---:R-:W-:Y:S01]  /*1170*/  IMAD R5, R3, UR7, R2 ;  /* 0x0000000703057c24 */ /* 0x004fe2000f8e0202 */
[----:B------:R-:W-:Y:S06]  /*1180*/  BRA.U !UP0, `(.L_x_74) ;  /* 0x0000000108547547 */ /* 0x000fec000b800000 */
        /* <DEDUP_REMOVED lines=21> */
.L_x_74:
[----:B------:R-:W0:Y:S02]  /*12e0*/  LDC.64 R2, c[0x0][0x388] ;  /* 0x0000e200ff027b82 */ /* 0x000e240000000a00 */
[----:B0-----:R-:W-:-:S05]  /*12f0*/  IMAD.WIDE R2, R5, 0x4, R2 ;  /* 0x0000000405027825 */ /* 0x001fca00078e0202 */
[----:B------:R-:W-:Y:S01]  /*1300*/  STG.E desc[UR10][R2.64], R32 ;  /* 0x0000002002007986 */ /* 0x000fe2000c10190a */
[----:B------:R-:W-:Y:S05]  /*1310*/  EXIT ;  /* 0x000000000000794d */ /* 0x000fea0003800000 */
.L_x_75:
        /* <DEDUP_REMOVED lines=14> */
.L_x_82:


//--------------------- .nv.shared.reserved.0     --------------------------
	.section	.nv.shared.reserved.0,"aw",@nobits
	.weak		__nv_reservedSMEM_offset_0_alias
	.size		__nv_reservedSMEM_offset_0_alias, 0, 64
	.other		__nv_reservedSMEM_offset_0_alias,@"STO_CUDA_RESERVED_SHARED STV_DEFAULT"
__nv_reservedSMEM_offset_0_alias:
	.zero		0
	.zero		64


//--------------------- .nv.constant0._Z16denseLayerKernelPfS_S_S_iib --------------------------
	.section	.nv.constant0._Z16denseLayerKernelPfS_S_S_iib,"a",@progbits
	.sectionflags	@""
	.align	4
.nv.constant0._Z16denseLayerKernelPfS_S_S_iib:
	.zero		937


//--------------------- .nv.constant0._Z20averagePoolingKernelPfS_iiiiii --------------------------
	.section	.nv.constant0._Z20averagePoolingKernelPfS_iiiiii,"a",@progbits
	.sectionflags	@""
	.align	4
.nv.constant0._Z20averagePoolingKernelPfS_iiiiii:
	.zero		936


//--------------------- .nv.constant0._Z13convolution3DPfS_S_iiiibb --------------------------
	.section	.nv.constant0._Z13convolution3DPfS_S_iiiibb,"a",@progbits
	.sectionflags	@""
	.align	4
.nv.constant0._Z13convolution3DPfS_S_iiiibb:
	.zero		938


//--------------------- .nv.constant0._Z20conv2DKernelCombinedPfS_S_iiiiibb --------------------------
	.section	.nv.constant0._Z20conv2DKernelCombinedPfS_S_iiiiibb,"a",@progbits
	.sectionflags	@""
	.align	4
.nv.constant0._Z20conv2DKernelCombinedPfS_S_iiiiibb:
	.zero		942


//--------------------- .nv.constant0._Z23conv2DKernelSamePaddingPfS_S_iiiiib --------------------------
	.section	.nv.constant0._Z23conv2DKernelSamePaddingPfS_S_iiiiib,"a",@progbits
	.sectionflags	@""
	.align	4
.nv.constant0._Z23conv2DKernelSamePaddingPfS_S_iiiiib:
	.zero		941


//--------------------- .nv.constant0._Z12conv2DKernelPfS_S_iiiiib --------------------------
	.section	.nv.constant0._Z12conv2DKernelPfS_S_iiiiib,"a",@progbits
	.sectionflags	@""
	.align	4
.nv.constant0._Z12conv2DKernelPfS_S_iiiiib:
	.zero		941


//--------------------- SYMBOLS --------------------------

	.type		.nv.reservedSmem.offset0,@object
	.size		.nv.reservedSmem.offset0,0x4
